//
// Generated by NVIDIA NVVM Compiler
//
// Compiler Build ID: CL-36424714
// Cuda compilation tools, release 13.0, V13.0.88
// Based on NVVM 20.0.0
//

.version 9.0
.target sm_100
.address_size 64

.extern .func  (.param .b32 func_retval0) vprintf
(
	.param .b64 vprintf_param_0,
	.param .b64 vprintf_param_1
)
;
.extern .func  (.param .b64 func_retval0) malloc
(
	.param .b64 malloc_param_0
)
;
.extern .func free
(
	.param .b64 free_param_0
)
;
.global .align 1 .b8 $str[21] = {69, 114, 114, 111, 114, 32, 111, 102, 32, 97, 114, 103, 117, 109, 101, 110, 116, 115, 33, 10};

.func  (.param .b64 func_retval0) _Z10rsa_modExpyyy(
	.param .b64 _Z10rsa_modExpyyy_param_0,
	.param .b64 _Z10rsa_modExpyyy_param_1,
	.param .b64 _Z10rsa_modExpyyy_param_2
)
{
	.reg .pred 	%p<10>;
	.reg .b32 	%r<15>;
	.reg .b64 	%rd<39>;

	ld.param.u64 	%rd15, [_Z10rsa_modExpyyy_param_0];
	ld.param.u64 	%rd16, [_Z10rsa_modExpyyy_param_1];
	ld.param.u64 	%rd17, [_Z10rsa_modExpyyy_param_2];
	setp.ne.s64 	%p1, %rd17, 0;
	@%p1 bra 	$L__BB0_2;
	mov.u64 	%rd34, $str;
	cvta.global.u64 	%rd35, %rd34;
	{ // callseq 2, 0
	.param .b64 param0;
	st.param.b64 	[param0], %rd35;
	.param .b64 param1;
	st.param.b64 	[param1], 0;
	.param .b32 retval0;
	call.uni (retval0), 
	vprintf, 
	(
	param0, 
	param1
	);
	ld.param.b32 	%r13, [retval0];
	} // callseq 2
	mov.b64 	%rd37, 0;
	bra.uni 	$L__BB0_17;
$L__BB0_2:
	or.b64  	%rd18, %rd15, %rd17;
	and.b64  	%rd19, %rd18, -4294967296;
	setp.ne.s64 	%p2, %rd19, 0;
	@%p2 bra 	$L__BB0_4;
	cvt.u32.u64 	%r1, %rd17;
	cvt.u32.u64 	%r2, %rd15;
	rem.u32 	%r3, %r2, %r1;
	cvt.u64.u32 	%rd3, %r3;
	bra.uni 	$L__BB0_5;
$L__BB0_4:
	rem.u64 	%rd3, %rd15, %rd17;
$L__BB0_5:
	mov.b64 	%rd37, 1;
	setp.eq.s64 	%p3, %rd16, 0;
	@%p3 bra 	$L__BB0_17;
	setp.ne.s64 	%p4, %rd16, 1;
	mov.u64 	%rd37, %rd3;
	@%p4 bra 	$L__BB0_7;
	bra.uni 	$L__BB0_17;
$L__BB0_7:
	and.b64  	%rd21, %rd16, 1;
	setp.eq.b64 	%p5, %rd21, 1;
	not.pred 	%p6, %p5;
	@%p6 bra 	$L__BB0_8;
	bra.uni 	$L__BB0_14;
$L__BB0_8:
	mul.lo.s64 	%rd5, %rd3, %rd3;
	or.b64  	%rd27, %rd5, %rd17;
	and.b64  	%rd28, %rd27, -4294967296;
	setp.ne.s64 	%p8, %rd28, 0;
	@%p8 bra 	$L__BB0_10;
	cvt.u32.u64 	%r7, %rd17;
	cvt.u32.u64 	%r8, %rd5;
	rem.u32 	%r9, %r8, %r7;
	cvt.u64.u32 	%rd38, %r9;
	bra.uni 	$L__BB0_11;
$L__BB0_10:
	rem.u64 	%rd38, %rd5, %rd17;
$L__BB0_11:
	shr.u64 	%rd29, %rd16, 1;
	{ // callseq 1, 0
	.param .b64 param0;
	st.param.b64 	[param0], %rd38;
	.param .b64 param1;
	st.param.b64 	[param1], %rd29;
	.param .b64 param2;
	st.param.b64 	[param2], %rd17;
	.param .b64 retval0;
	call.uni (retval0), 
	_Z10rsa_modExpyyy, 
	(
	param0, 
	param1, 
	param2
	);
	ld.param.b64 	%rd30, [retval0];
	} // callseq 1
	or.b64  	%rd31, %rd30, %rd17;
	and.b64  	%rd32, %rd31, -4294967296;
	setp.ne.s64 	%p9, %rd32, 0;
	@%p9 bra 	$L__BB0_13;
	cvt.u32.u64 	%r10, %rd17;
	cvt.u32.u64 	%r11, %rd30;
	rem.u32 	%r12, %r11, %r10;
	cvt.u64.u32 	%rd37, %r12;
	bra.uni 	$L__BB0_17;
$L__BB0_13:
	rem.u64 	%rd37, %rd30, %rd17;
	bra.uni 	$L__BB0_17;
$L__BB0_14:
	add.s64 	%rd22, %rd16, -1;
	{ // callseq 0, 0
	.param .b64 param0;
	st.param.b64 	[param0], %rd3;
	.param .b64 param1;
	st.param.b64 	[param1], %rd22;
	.param .b64 param2;
	st.param.b64 	[param2], %rd17;
	.param .b64 retval0;
	call.uni (retval0), 
	_Z10rsa_modExpyyy, 
	(
	param0, 
	param1, 
	param2
	);
	ld.param.b64 	%rd23, [retval0];
	} // callseq 0
	mul.lo.s64 	%rd12, %rd23, %rd3;
	or.b64  	%rd25, %rd12, %rd17;
	and.b64  	%rd26, %rd25, -4294967296;
	setp.ne.s64 	%p7, %rd26, 0;
	@%p7 bra 	$L__BB0_16;
	cvt.u32.u64 	%r4, %rd17;
	cvt.u32.u64 	%r5, %rd12;
	rem.u32 	%r6, %r5, %r4;
	cvt.u64.u32 	%rd37, %r6;
	bra.uni 	$L__BB0_17;
$L__BB0_16:
	rem.u64 	%rd37, %rd12, %rd17;
$L__BB0_17:
	st.param.b64 	[func_retval0], %rd37;
	ret;

}
	// .globl	_Z7encryptyyiyPhPy
.visible .entry _Z7encryptyyiyPhPy(
	.param .u64 _Z7encryptyyiyPhPy_param_0,
	.param .u64 _Z7encryptyyiyPhPy_param_1,
	.param .u32 _Z7encryptyyiyPhPy_param_2,
	.param .u64 _Z7encryptyyiyPhPy_param_3,
	.param .u64 .ptr .align 1 _Z7encryptyyiyPhPy_param_4,
	.param .u64 .ptr .align 1 _Z7encryptyyiyPhPy_param_5
)
{
	.reg .pred 	%p<40>;
	.reg .b16 	%rs<19>;
	.reg .b32 	%r<83>;
	.reg .b64 	%rd<145>;

	ld.param.u64 	%rd38, [_Z7encryptyyiyPhPy_param_0];
	ld.param.u64 	%rd39, [_Z7encryptyyiyPhPy_param_1];
	ld.param.u32 	%r35, [_Z7encryptyyiyPhPy_param_2];
	ld.param.u64 	%rd40, [_Z7encryptyyiyPhPy_param_3];
	ld.param.u64 	%rd42, [_Z7encryptyyiyPhPy_param_4];
	ld.param.u64 	%rd41, [_Z7encryptyyiyPhPy_param_5];
	cvta.to.global.u64 	%rd1, %rd42;
	mov.u32 	%r36, %ctaid.y;
	mov.u32 	%r37, %nctaid.x;
	mov.u32 	%r38, %ctaid.x;
	mad.lo.s32 	%r39, %r36, %r37, %r38;
	mov.u32 	%r40, %ntid.x;
	mov.u32 	%r41, %tid.x;
	mad.lo.s32 	%r42, %r39, %r40, %r41;
	cvt.s64.s32 	%rd2, %r42;
	setp.le.u64 	%p7, %rd40, %rd2;
	@%p7 bra 	$L__BB1_40;
	cvt.s64.s32 	%rd43, %r35;
	{ // callseq 3, 0
	.param .b64 param0;
	st.param.b64 	[param0], %rd43;
	.param .b64 retval0;
	call.uni (retval0), 
	malloc, 
	(
	param0
	);
	ld.param.b64 	%rd44, [retval0];
	} // callseq 3
	setp.lt.s32 	%p8, %r35, 1;
	@%p8 bra 	$L__BB1_25;
	cvt.u32.u64 	%r44, %rd2;
	mul.lo.s32 	%r45, %r44, %r35;
	cvt.s64.s32 	%rd4, %r45;
	add.s64 	%rd5, %rd40, -1;
	and.b32  	%r1, %r35, 3;
	setp.lt.u32 	%p9, %r35, 4;
	mov.b32 	%r71, 0;
	mov.u32 	%r73, %r71;
	@%p9 bra 	$L__BB1_18;
	and.b32  	%r73, %r35, 2147483644;
	neg.s32 	%r69, %r73;
	add.s64 	%rd131, %rd44, 3;
	add.s64 	%rd45, %rd4, %rd1;
	add.s64 	%rd130, %rd45, 1;
	mov.b32 	%r71, 0;
$L__BB1_4:
	setp.ne.s32 	%p10, %r71, 0;
	@%p10 bra 	$L__BB1_6;
	setp.ne.s64 	%p12, %rd5, %rd2;
	ld.global.u8 	%rs4, [%rd130+-1];
	st.u8 	[%rd131+-3], %rs4;
	setp.ne.s16 	%p13, %rs4, 255;
	or.pred  	%p37, %p12, %p13;
	bra.uni 	$L__BB1_7;
$L__BB1_6:
	mov.b16 	%rs3, 0;
	st.u8 	[%rd131+-3], %rs3;
	mov.pred 	%p37, 0;
$L__BB1_7:
	@%p37 bra 	$L__BB1_9;
	mov.b16 	%rs7, 0;
	st.u8 	[%rd131+-2], %rs7;
	mov.pred 	%p38, 0;
	bra.uni 	$L__BB1_10;
$L__BB1_9:
	setp.ne.s64 	%p15, %rd5, %rd2;
	ld.global.u8 	%rs8, [%rd130];
	st.u8 	[%rd131+-2], %rs8;
	setp.ne.s16 	%p16, %rs8, 255;
	or.pred  	%p38, %p15, %p16;
$L__BB1_10:
	@%p38 bra 	$L__BB1_12;
	mov.b16 	%rs11, 0;
	st.u8 	[%rd131+-1], %rs11;
	mov.pred 	%p39, 0;
	bra.uni 	$L__BB1_13;
$L__BB1_12:
	setp.ne.s64 	%p18, %rd5, %rd2;
	ld.global.u8 	%rs12, [%rd130+1];
	st.u8 	[%rd131+-1], %rs12;
	setp.ne.s16 	%p19, %rs12, 255;
	or.pred  	%p39, %p18, %p19;
$L__BB1_13:
	@%p39 bra 	$L__BB1_15;
	mov.b16 	%rs15, 0;
	st.u8 	[%rd131], %rs15;
	mov.b32 	%r71, 1;
	bra.uni 	$L__BB1_17;
$L__BB1_15:
	setp.ne.s64 	%p20, %rd5, %rd2;
	ld.global.u8 	%rs1, [%rd130+2];
	st.u8 	[%rd131], %rs1;
	mov.b32 	%r71, 0;
	@%p20 bra 	$L__BB1_17;
	setp.eq.s16 	%p21, %rs1, 255;
	selp.u32 	%r71, 1, 0, %p21;
$L__BB1_17:
	add.s32 	%r69, %r69, 4;
	add.s64 	%rd131, %rd131, 4;
	add.s64 	%rd130, %rd130, 4;
	setp.ne.s32 	%p22, %r69, 0;
	@%p22 bra 	$L__BB1_4;
$L__BB1_18:
	setp.eq.s32 	%p23, %r1, 0;
	@%p23 bra 	$L__BB1_25;
	cvt.u64.u32 	%rd46, %r73;
	add.s64 	%rd133, %rd44, %rd46;
	add.s64 	%rd47, %rd4, %rd46;
	add.s64 	%rd132, %rd1, %rd47;
	neg.s32 	%r74, %r1;
$L__BB1_20:
	.pragma "nounroll";
	setp.eq.s32 	%p24, %r71, 0;
	@%p24 bra 	$L__BB1_22;
	mov.b16 	%rs17, 0;
	st.u8 	[%rd133], %rs17;
	mov.b32 	%r71, 1;
	bra.uni 	$L__BB1_24;
$L__BB1_22:
	setp.ne.s64 	%p25, %rd5, %rd2;
	ld.global.u8 	%rs2, [%rd132];
	st.u8 	[%rd133], %rs2;
	mov.b32 	%r71, 0;
	@%p25 bra 	$L__BB1_24;
	setp.eq.s16 	%p26, %rs2, 255;
	selp.u32 	%r71, 1, 0, %p26;
$L__BB1_24:
	add.s64 	%rd133, %rd133, 1;
	add.s64 	%rd132, %rd132, 1;
	add.s32 	%r74, %r74, 1;
	setp.ne.s32 	%p27, %r74, 0;
	@%p27 bra 	$L__BB1_20;
$L__BB1_25:
	ld.u8 	%rd144, [%rd44];
	setp.lt.s32 	%p28, %r35, 2;
	@%p28 bra 	$L__BB1_39;
	add.s32 	%r17, %r35, -1;
	add.s32 	%r52, %r35, -2;
	and.b32  	%r18, %r17, 15;
	setp.lt.u32 	%p29, %r52, 15;
	mov.b32 	%r80, 1;
	@%p29 bra 	$L__BB1_30;
	and.b32  	%r54, %r17, -16;
	neg.s32 	%r78, %r54;
	add.s64 	%rd134, %rd44, 8;
	mov.b32 	%r77, 0;
$L__BB1_28:
	.pragma "nounroll";
	ld.u8 	%r55, [%rd134+-7];
	shl.b64 	%rd49, %rd144, 16;
	mul.wide.u32 	%rd50, %r55, 256;
	or.b64  	%rd51, %rd49, %rd50;
	ld.u8 	%rd52, [%rd134+-6];
	or.b64  	%rd53, %rd51, %rd52;
	ld.u8 	%r56, [%rd134+-5];
	shl.b64 	%rd54, %rd53, 16;
	mul.wide.u32 	%rd55, %r56, 256;
	or.b64  	%rd56, %rd54, %rd55;
	ld.u8 	%rd57, [%rd134+-4];
	or.b64  	%rd58, %rd56, %rd57;
	ld.u8 	%r57, [%rd134+-3];
	shl.b64 	%rd59, %rd58, 16;
	mul.wide.u32 	%rd60, %r57, 256;
	or.b64  	%rd61, %rd59, %rd60;
	ld.u8 	%rd62, [%rd134+-2];
	or.b64  	%rd63, %rd61, %rd62;
	ld.u8 	%r58, [%rd134+-1];
	shl.b64 	%rd64, %rd63, 16;
	mul.wide.u32 	%rd65, %r58, 256;
	or.b64  	%rd66, %rd64, %rd65;
	ld.u8 	%rd67, [%rd134];
	or.b64  	%rd68, %rd66, %rd67;
	ld.u8 	%r59, [%rd134+1];
	shl.b64 	%rd69, %rd68, 16;
	mul.wide.u32 	%rd70, %r59, 256;
	or.b64  	%rd71, %rd69, %rd70;
	ld.u8 	%rd72, [%rd134+2];
	or.b64  	%rd73, %rd71, %rd72;
	ld.u8 	%r60, [%rd134+3];
	shl.b64 	%rd74, %rd73, 16;
	mul.wide.u32 	%rd75, %r60, 256;
	or.b64  	%rd76, %rd74, %rd75;
	ld.u8 	%rd77, [%rd134+4];
	or.b64  	%rd78, %rd76, %rd77;
	ld.u8 	%r61, [%rd134+5];
	shl.b64 	%rd79, %rd78, 16;
	mul.wide.u32 	%rd80, %r61, 256;
	or.b64  	%rd81, %rd79, %rd80;
	ld.u8 	%rd82, [%rd134+6];
	or.b64  	%rd83, %rd81, %rd82;
	ld.u8 	%r62, [%rd134+7];
	shl.b64 	%rd84, %rd83, 16;
	mul.wide.u32 	%rd85, %r62, 256;
	or.b64  	%rd86, %rd84, %rd85;
	ld.u8 	%rd87, [%rd134+8];
	or.b64  	%rd144, %rd86, %rd87;
	add.s32 	%r78, %r78, 16;
	add.s32 	%r77, %r77, 16;
	add.s64 	%rd134, %rd134, 16;
	setp.ne.s32 	%p30, %r78, 0;
	@%p30 bra 	$L__BB1_28;
	add.s32 	%r80, %r77, 1;
$L__BB1_30:
	setp.eq.s32 	%p31, %r18, 0;
	@%p31 bra 	$L__BB1_39;
	and.b32  	%r26, %r17, 7;
	setp.lt.u32 	%p32, %r18, 8;
	@%p32 bra 	$L__BB1_33;
	cvt.u64.u32 	%rd89, %r80;
	add.s64 	%rd90, %rd44, %rd89;
	ld.u8 	%r63, [%rd90];
	shl.b64 	%rd91, %rd144, 16;
	mul.wide.u32 	%rd92, %r63, 256;
	or.b64  	%rd93, %rd91, %rd92;
	ld.u8 	%rd94, [%rd90+1];
	or.b64  	%rd95, %rd93, %rd94;
	ld.u8 	%r64, [%rd90+2];
	shl.b64 	%rd96, %rd95, 16;
	mul.wide.u32 	%rd97, %r64, 256;
	or.b64  	%rd98, %rd96, %rd97;
	ld.u8 	%rd99, [%rd90+3];
	or.b64  	%rd100, %rd98, %rd99;
	ld.u8 	%r65, [%rd90+4];
	shl.b64 	%rd101, %rd100, 16;
	mul.wide.u32 	%rd102, %r65, 256;
	or.b64  	%rd103, %rd101, %rd102;
	ld.u8 	%rd104, [%rd90+5];
	or.b64  	%rd105, %rd103, %rd104;
	ld.u8 	%r66, [%rd90+6];
	shl.b64 	%rd106, %rd105, 16;
	mul.wide.u32 	%rd107, %r66, 256;
	or.b64  	%rd108, %rd106, %rd107;
	ld.u8 	%rd109, [%rd90+7];
	or.b64  	%rd144, %rd108, %rd109;
	add.s32 	%r80, %r80, 8;
$L__BB1_33:
	setp.eq.s32 	%p33, %r26, 0;
	@%p33 bra 	$L__BB1_39;
	and.b32  	%r29, %r17, 3;
	setp.lt.u32 	%p34, %r26, 4;
	@%p34 bra 	$L__BB1_36;
	cvt.u64.u32 	%rd111, %r80;
	add.s64 	%rd112, %rd44, %rd111;
	ld.u8 	%r67, [%rd112];
	shl.b64 	%rd113, %rd144, 16;
	mul.wide.u32 	%rd114, %r67, 256;
	or.b64  	%rd115, %rd113, %rd114;
	ld.u8 	%rd116, [%rd112+1];
	or.b64  	%rd117, %rd115, %rd116;
	ld.u8 	%r68, [%rd112+2];
	shl.b64 	%rd118, %rd117, 16;
	mul.wide.u32 	%rd119, %r68, 256;
	or.b64  	%rd120, %rd118, %rd119;
	ld.u8 	%rd121, [%rd112+3];
	or.b64  	%rd144, %rd120, %rd121;
	add.s32 	%r80, %r80, 4;
$L__BB1_36:
	setp.eq.s32 	%p35, %r29, 0;
	@%p35 bra 	$L__BB1_39;
	cvt.u64.u32 	%rd122, %r80;
	add.s64 	%rd142, %rd44, %rd122;
	neg.s32 	%r82, %r29;
$L__BB1_38:
	.pragma "nounroll";
	shl.b64 	%rd123, %rd144, 8;
	ld.u8 	%rd124, [%rd142];
	or.b64  	%rd144, %rd123, %rd124;
	add.s64 	%rd142, %rd142, 1;
	add.s32 	%r82, %r82, 1;
	setp.ne.s32 	%p36, %r82, 0;
	@%p36 bra 	$L__BB1_38;
$L__BB1_39:
	{ // callseq 4, 0
	.param .b64 param0;
	st.param.b64 	[param0], %rd144;
	.param .b64 param1;
	st.param.b64 	[param1], %rd38;
	.param .b64 param2;
	st.param.b64 	[param2], %rd39;
	.param .b64 retval0;
	call.uni (retval0), 
	_Z10rsa_modExpyyy, 
	(
	param0, 
	param1, 
	param2
	);
	ld.param.b64 	%rd125, [retval0];
	} // callseq 4
	cvta.to.global.u64 	%rd127, %rd41;
	shl.b64 	%rd128, %rd2, 3;
	add.s64 	%rd129, %rd127, %rd128;
	st.global.u64 	[%rd129], %rd125;
	{ // callseq 5, 0
	.param .b64 param0;
	st.param.b64 	[param0], %rd44;
	call.uni 
	free, 
	(
	param0
	);
	} // callseq 5
$L__BB1_40:
	ret;

}


// ===== COMPILED SASS (sm_100) =====

	.target	sm_100

	.elftype	@"ET_EXEC"


//--------------------- .note.nv.tkinfo           --------------------------
	.section	.note.nv.tkinfo,"",@"SHT_NOTE"
	.sectionflags	@"SHF_NOTE_NV_TKINFO"
	.tkinfo
        /*0018*/ 	.word	0x00000002
        /*0030*/ 	.string	""
        /*0030*/ 	.string	"ptxas"
        /*0030*/ 	.string	"Cuda compilation tools, release 13.0, V13.0.88"
        /*0030*/ 	.string	"Build cuda_13.0.r13.0/compiler.36424714_0"
        /*0030*/ 	.string	"-arch sm_100 -m 64 "



//--------------------- .note.nv.cuinfo           --------------------------
	.section	.note.nv.cuinfo,"",@"SHT_NOTE"
	.sectionflags	@"SHF_NOTE_NV_CUINFO"
        /*0018*/ 	.short	0x0002
        /*001a*/ 	.short	0x0064
        /*001c*/ 	.short	0x0082
	.zero		2


//--------------------- .nv.info                  --------------------------
	.section	.nv.info,"",@"SHT_CUDA_INFO"
	.align	4


	//----- nvinfo : EIATTR_REGCOUNT
	.align		4
        /*0000*/ 	.byte	0x04, 0x2f
        /*0002*/ 	.short	(.L_2 - .L_1)
	.align		4
.L_1:
        /*0004*/ 	.word	index@(_Z7encryptyyiyPhPy)
        /*0008*/ 	.word	0x0000001e


	//----- nvinfo : EIATTR_FRAME_SIZE
	.align		4
.L_2:
        /*000c*/ 	.byte	0x04, 0x11
        /*000e*/ 	.short	(.L_4 - .L_3)
	.align		4
.L_3:
        /*0010*/ 	.word	index@($__internal_0_$__cuda_sm20_rem_u64)
        /*0014*/ 	.word	0x00000000


	//----- nvinfo : EIATTR_FRAME_SIZE
	.align		4
.L_4:
        /*0018*/ 	.byte	0x04, 0x11
        /*001a*/ 	.short	(.L_6 - .L_5)
	.align		4
.L_5:
        /*001c*/ 	.word	index@($_Z7encryptyyiyPhPy$_Z10rsa_modExpyyy)
        /*0020*/ 	.word	0x00000000


	//----- nvinfo : EIATTR_FRAME_SIZE
	.align		4
.L_6:
        /*0024*/ 	.byte	0x04, 0x11
        /*0026*/ 	.short	(.L_8 - .L_7)
	.align		4
.L_7:
        /*0028*/ 	.word	index@(_Z7encryptyyiyPhPy)
        /*002c*/ 	.word	0x00000000


	//----- nvinfo : EIATTR_MIN_STACK_SIZE
	.align		4
.L_8:
        /*0030*/ 	.byte	0x04, 0x12
        /*0032*/ 	.short	(.L_10 - .L_9)
	.align		4
.L_9:
        /*0034*/ 	.word	index@(_Z7encryptyyiyPhPy)
        /*0038*/ 	.word	0x00000000
.L_10:


//--------------------- .nv.compat                --------------------------
	.section	.nv.compat,"",@"SHT_CUDA_COMPAT_INFO"
	.align	4
        /*0000*/ 	.byte	0x02, 0x09, 0x00, 0x00, 0x02, 0x02, 0x01, 0x00, 0x02, 0x05, 0x05, 0x00, 0x03, 0x07, 0x01, 0x01
        /*0010*/ 	.byte	0x02, 0x03, 0x00, 0x00, 0x02, 0x06, 0x01, 0x00, 0x04, 0x0b, 0x08, 0x00, 0x09, 0x00, 0x00, 0x00
        /*0020*/ 	.byte	0x00, 0x00, 0x00, 0x00


//--------------------- .nv.info._Z7encryptyyiyPhPy --------------------------
	.section	.nv.info._Z7encryptyyiyPhPy,"",@"SHT_CUDA_INFO"
	.sectionflags	@""
	.align	4


	//----- nvinfo : EIATTR_CUDA_API_VERSION
	.align		4
        /*0000*/ 	.byte	0x04, 0x37
        /*0002*/ 	.short	(.L_12 - .L_11)
.L_11:
        /*0004*/ 	.word	0x00000082


	//----- nvinfo : EIATTR_KPARAM_INFO
	.align		4
.L_12:
        /*0008*/ 	.byte	0x04, 0x17
        /*000a*/ 	.short	(.L_14 - .L_13)
.L_13:
        /*000c*/ 	.word	0x00000000
        /*0010*/ 	.short	0x0005
        /*0012*/ 	.short	0x0028
        /*0014*/ 	.byte	0x00, 0xf5, 0x21, 0x00


	//----- nvinfo : EIATTR_KPARAM_INFO
	.align		4
.L_14:
        /*0018*/ 	.byte	0x04, 0x17
        /*001a*/ 	.short	(.L_16 - .L_15)
.L_15:
        /*001c*/ 	.word	0x00000000
        /*0020*/ 	.short	0x0004
        /*0022*/ 	.short	0x0020
        /*0024*/ 	.byte	0x00, 0xf5, 0x21, 0x00


	//----- nvinfo : EIATTR_KPARAM_INFO
	.align		4
.L_16:
        /*0028*/ 	.byte	0x04, 0x17
        /*002a*/ 	.short	(.L_18 - .L_17)
.L_17:
        /*002c*/ 	.word	0x00000000
        /*0030*/ 	.short	0x0003
        /*0032*/ 	.short	0x0018
        /*0034*/ 	.byte	0x00, 0xf0, 0x21, 0x00


	//----- nvinfo : EIATTR_KPARAM_INFO
	.align		4
.L_18:
        /*0038*/ 	.byte	0x04, 0x17
        /*003a*/ 	.short	(.L_20 - .L_19)
.L_19:
        /*003c*/ 	.word	0x00000000
        /*0040*/ 	.short	0x0002
        /*0042*/ 	.short	0x0010
        /*0044*/ 	.byte	0x00, 0xf0, 0x11, 0x00


	//----- nvinfo : EIATTR_KPARAM_INFO
	.align		4
.L_20:
        /*0048*/ 	.byte	0x04, 0x17
        /*004a*/ 	.short	(.L_22 - .L_21)
.L_21:
        /*004c*/ 	.word	0x00000000
        /*0050*/ 	.short	0x0001
        /*0052*/ 	.short	0x0008
        /*0054*/ 	.byte	0x00, 0xf0, 0x21, 0x00


	//----- nvinfo : EIATTR_KPARAM_INFO
	.align		4
.L_22:
        /*0058*/ 	.byte	0x04, 0x17
        /*005a*/ 	.short	(.L_24 - .L_23)
.L_23:
        /*005c*/ 	.word	0x00000000
        /*0060*/ 	.short	0x0000
        /*0062*/ 	.short	0x0000
        /*0064*/ 	.byte	0x00, 0xf0, 0x21, 0x00


	//----- nvinfo : EIATTR_SPARSE_MMA_MASK
	.align		4
.L_24:
        /*0068*/ 	.byte	0x03, 0x50
        /*006a*/ 	.short	0x0000


	//----- nvinfo : EIATTR_MAXREG_COUNT
	.align		4
        /*006c*/ 	.byte	0x03, 0x1b
        /*006e*/ 	.short	0x00ff


	//----- nvinfo : EIATTR_EXTERNS
	.align		4
        /*0070*/ 	.byte	0x04, 0x0f
        /*0072*/ 	.short	(.L_26 - .L_25)


	//   ....[0]....
	.align		4
.L_25:
        /*0074*/ 	.word	index@(vprintf)


	//   ....[1]....
	.align		4
        /*0078*/ 	.word	index@(malloc)


	//   ....[2]....
	.align		4
        /*007c*/ 	.word	index@(free)


	//----- nvinfo : EIATTR_MERCURY_ISA_VERSION
	.align		4
.L_26:
        /*0080*/ 	.byte	0x03, 0x5f
        /*0082*/ 	.short	0x0101


	//----- nvinfo : EIATTR_VRC_CTA_INIT_COUNT
	.align		4
        /*0084*/ 	.byte	0x02, 0x4a
	.zero		1
	.zero		1


	//----- nvinfo : EIATTR_SYSCALL_OFFSETS
	.align		4
        /*0088*/ 	.byte	0x04, 0x46
        /*008a*/ 	.short	(.L_28 - .L_27)


	//   ....[0]....
.L_27:
        /*008c*/ 	.word	0x00000150


	//   ....[1]....
        /*0090*/ 	.word	0x000015b0


	//   ....[2]....
        /*0094*/ 	.word	0x00001790


	//----- nvinfo : EIATTR_EXIT_INSTR_OFFSETS
	.align		4
.L_28:
        /*0098*/ 	.byte	0x04, 0x1c
        /*009a*/ 	.short	(.L_30 - .L_29)


	//   ....[0]....
.L_29:
        /*009c*/ 	.word	0x000000c0


	//   ....[1]....
        /*00a0*/ 	.word	0x000015c0


	//----- nvinfo : EIATTR_CRS_STACK_SIZE
	.align		4
.L_30:
        /*00a4*/ 	.byte	0x04, 0x1e
        /*00a6*/ 	.short	(.L_32 - .L_31)
.L_31:
        /*00a8*/ 	.word	0x00000000


	//----- nvinfo : EIATTR_CBANK_PARAM_SIZE
	.align		4
.L_32:
        /*00ac*/ 	.byte	0x03, 0x19
        /*00ae*/ 	.short	0x0030


	//----- nvinfo : EIATTR_PARAM_CBANK
	.align		4
        /*00b0*/ 	.byte	0x04, 0x0a
        /*00b2*/ 	.short	(.L_34 - .L_33)
	.align		4
.L_33:
        /*00b4*/ 	.word	index@(.nv.constant0._Z7encryptyyiyPhPy)
        /*00b8*/ 	.short	0x0380
        /*00ba*/ 	.short	0x0030


	//----- nvinfo : EIATTR_SW_WAR
	.align		4
.L_34:
        /*00bc*/ 	.byte	0x04, 0x36
        /*00be*/ 	.short	(.L_36 - .L_35)
.L_35:
        /*00c0*/ 	.word	0x00000008
.L_36:


//--------------------- .nv.callgraph             --------------------------
	.section	.nv.callgraph,"",@"SHT_CUDA_CALLGRAPH"
	.align	4
	.sectionentsize	8
	.align		4
        /*0000*/ 	.word	0x00000000
	.align		4
        /*0004*/ 	.word	0xffffffff
	.align		4
        /*0008*/ 	.word	index@(_Z7encryptyyiyPhPy)
	.align		4
        /*000c*/ 	.word	index@(free)
	.align		4
        /*0010*/ 	.word	index@(_Z7encryptyyiyPhPy)
	.align		4
        /*0014*/ 	.word	index@(vprintf)
	.align		4
        /*0018*/ 	.word	index@(_Z7encryptyyiyPhPy)
	.align		4
        /*001c*/ 	.word	index@(malloc)
	.align		4
        /*0020*/ 	.word	0x00000000
	.align		4
        /*0024*/ 	.word	0xfffffffe
	.align		4
        /*0028*/ 	.word	0x00000000
	.align		4
        /*002c*/ 	.word	0xfffffffd
	.align		4
        /*0030*/ 	.word	0x00000000
	.align		4
        /*0034*/ 	.word	0xfffffffc


//--------------------- .nv.constant4             --------------------------
	.section	.nv.constant4,"a",@progbits
	.align	8
	.align		8
.nv.constant4:
        /*0000*/ 	.dword	vprintf
	.align		8
        /*0008*/ 	.dword	malloc
	.align		8
        /*0010*/ 	.dword	free
	.align		8
        /*0018*/ 	.dword	$str


//--------------------- .text._Z7encryptyyiyPhPy  --------------------------
	.section	.text._Z7encryptyyiyPhPy,"ax",@progbits
	.align	128
        .global         _Z7encryptyyiyPhPy
        .type           _Z7encryptyyiyPhPy,@function
        .size           _Z7encryptyyiyPhPy,(.L_x_34 - _Z7encryptyyiyPhPy)
        .other          _Z7encryptyyiyPhPy,@"STO_CUDA_ENTRY STV_DEFAULT"
_Z7encryptyyiyPhPy:
.text._Z7encryptyyiyPhPy:
[----:B------:R-:W0:Y:S01]  /*0000*/  LDC R1, c[0x0][0x37c] ;  /* 0x0000df00ff017b82 */ /* 0x000e220000000800 */
[----:B------:R-:W1:Y:S07]  /*0010*/  S2R R0, SR_TID.X ;  /* 0x0000000000007919 */ /* 0x000e6e0000002100 */
[----:B------:R-:W-:Y:S01]  /*0020*/  S2UR UR4, SR_CTAID.Y ;  /* 0x00000000000479c3 */ /* 0x000fe20000002600 */
[----:B------:R-:W2:Y:S01]  /*0030*/  LDCU UR5, c[0x0][0x370] ;  /* 0x00006e00ff0577ac */ /* 0x000ea20008000800 */
[----:B------:R-:W3:Y:S06]  /*0040*/  LDCU.64 UR8, c[0x0][0x398] ;  /* 0x00007300ff0877ac */ /* 0x000eec0008000a00 */
[----:B------:R-:W2:Y:S08]  /*0050*/  S2UR UR6, SR_CTAID.X ;  /* 0x00000000000679c3 */ /* 0x000eb00000002500 */
[----:B------:R-:W1:Y:S01]  /*0060*/  LDC R17, c[0x0][0x360] ;  /* 0x0000d800ff117b82 */ /* 0x000e620000000800 */
[----:B--2---:R-:W-:-:S06]  /*0070*/  UIMAD UR4, UR4, UR5, UR6 ;  /* 0x00000005040472a4 */ /* 0x004fcc000f8e0206 */
[----:B-1----:R-:W-:-:S05]  /*0080*/  IMAD R17, R17, UR4, R0 ;  /* 0x0000000411117c24 */ /* 0x002fca000f8e0200 */
[----:B---3--:R-:W-:Y:S02]  /*0090*/  ISETP.GE.U32.AND P0, PT, R17, UR8, PT ;  /* 0x0000000811007c0c */ /* 0x008fe4000bf06070 */
[----:B------:R-:W-:-:S04]  /*00a0*/  SHF.R.S32.HI R2, RZ, 0x1f, R17 ;  /* 0x0000001fff027819 */ /* 0x000fc80000011411 */
[----:B------:R-:W-:-:S13]  /*00b0*/  ISETP.GE.U32.AND.EX P0, PT, R2, UR9, PT, P0 ;  /* 0x0000000902007c0c */ /* 0x000fda000bf06100 */
[----:B0-----:R-:W-:Y:S05]  /*00c0*/  @P0 EXIT ;  /* 0x000000000000094d */ /* 0x001fea0003800000 */
[----:B------:R-:W0:Y:S01]  /*00d0*/  LDCU UR4, c[0x0][0x390] ;  /* 0x00007200ff0477ac */ /* 0x000e220008000800 */
[----:B------:R-:W-:Y:S01]  /*00e0*/  MOV R0, 0x8 ;  /* 0x0000000800007802 */ /* 0x000fe20000000f00 */
[----:B------:R-:W1:Y:S03]  /*00f0*/  LDCU UR5, c[0x0][0x390] ;  /* 0x00007200ff0577ac */ /* 0x000e660008000800 */
[----:B------:R2:W3:Y:S01]  /*0100*/  LDC.64 R6, c[0x4][R0] ;  /* 0x0100000000067b82 */ /* 0x0004e20000000a00 */
[----:B0-----:R-:W-:Y:S01]  /*0110*/  USHF.R.S32.HI UR4, URZ, 0x1f, UR4 ;  /* 0x0000001fff047899 */ /* 0x001fe20008011404 */
[----:B-1----:R-:W-:-:S05]  /*0120*/  IMAD.U32 R4, RZ, RZ, UR5 ;  /* 0x00000005ff047e24 */ /* 0x002fca000f8e00ff */
[----:B--2---:R-:W-:-:S07]  /*0130*/  IMAD.U32 R5, RZ, RZ, UR4 ;  /* 0x00000004ff057e24 */ /* 0x004fce000f8e00ff */
[----:B------:R-:W-:-:S07]  /*0140*/  LEPC R20, `(.L_x_0) ;  /* 0x000000001014794e */ /* 0x000fce0000000000 */
[----:B---3--:R-:W-:Y:S05]  /*0150*/  CALL.ABS.NOINC R6 ;  /* 0x0000000006007343 */ /* 0x008fea0003c00000 */
.L_x_0:
[----:B------:R-:W0:Y:S01]  /*0160*/  LDC R6, c[0x0][0x390] ;  /* 0x0000e400ff067b82 */ /* 0x000e220000000800 */
[----:B------:R-:W-:Y:S02]  /*0170*/  IMAD.MOV.U32 R18, RZ, RZ, R4 ;  /* 0x000000ffff127224 */ /* 0x000fe400078e0004 */
[----:B------:R-:W-:-:S05]  /*0180*/  IMAD.MOV.U32 R19, RZ, RZ, R5 ;  /* 0x000000ffff137224 */ /* 0x000fca00078e0005 */
[----:B------:R-:W1:Y:S01]  /*0190*/  LDC.64 R22, c[0x0][0x358] ;  /* 0x0000d600ff167b82 */ /* 0x000e620000000a00 */
[----:B0-----:R-:W-:-:S13]  /*01a0*/  ISETP.GE.AND P0, PT, R6, 0x1, PT ;  /* 0x000000010600780c */ /* 0x001fda0003f06270 */
[----:B-1----:R-:W-:Y:S05]  /*01b0*/  @!P0 BRA `(.L_x_1) ;  /* 0x0000000400d48947 */ /* 0x002fea0003800000 */
[----:B------:R-:W0:Y:S01]  /*01c0*/  LDC.64 R14, c[0x0][0x398] ;  /* 0x0000e600ff0e7b82 */ /* 0x000e220000000a00 */
[C---:B------:R-:W-:Y:S01]  /*01d0*/  ISETP.GE.U32.AND P0, PT, R6.reuse, 0x4, PT ;  /* 0x000000040600780c */ /* 0x040fe20003f06070 */
[----:B------:R-:W-:Y:S01]  /*01e0*/  IMAD R0, R17, R6, RZ ;  /* 0x0000000611007224 */ /* 0x000fe200078e02ff */
[----:B------:R-:W-:Y:S02]  /*01f0*/  LOP3.LUT R3, R6, 0x3, RZ, 0xc0, !PT ;  /* 0x0000000306037812 */ /* 0x000fe400078ec0ff */
[----:B------:R-:W-:Y:S02]  /*0200*/  CS2R R8, SRZ ;  /* 0x0000000000087805 */ /* 0x000fe4000001ff00 */
[----:B------:R-:W-:Y:S02]  /*0210*/  SHF.R.S32.HI R12, RZ, 0x1f, R0 ;  /* 0x0000001fff0c7819 */ /* 0x000fe40000011400 */
[----:B0-----:R-:W-:-:S04]  /*0220*/  IADD3 R16, P1, PT, R14, -0x1, RZ ;  /* 0xffffffff0e107810 */ /* 0x001fc80007f3e0ff */
[----:B------:R-:W-:Y:S01]  /*0230*/  IADD3.X R15, PT, PT, R15, -0x1, RZ, P1, !PT ;  /* 0xffffffff0f0f7810 */ /* 0x000fe20000ffe4ff */
[----:B------:R-:W-:Y:S08]  /*0240*/  @!P0 BRA `(.L_x_2) ;  /* 0x0000000400248947 */ /* 0x000ff00003800000 */
[----:B------:R-:W0:Y:S01]  /*0250*/  LDCU.64 UR4, c[0x0][0x3a0] ;  /* 0x00007400ff0477ac */ /* 0x000e220008000a00 */
[----:B------:R-:W-:Y:S01]  /*0260*/  IADD3 R14, P0, PT, R18, 0x3, RZ ;  /* 0x00000003120e7810 */ /* 0x000fe20007f1e0ff */
[----:B------:R-:W-:Y:S01]  /*0270*/  BSSY.RECONVERGENT B0, `(.L_x_2) ;  /* 0x0000046000007945 */ /* 0x000fe20003800200 */
[----:B------:R-:W-:Y:S01]  /*0280*/  LOP3.LUT R9, R6, 0x7ffffffc, RZ, 0xc0, !PT ;  /* 0x7ffffffc06097812 */ /* 0x000fe200078ec0ff */
[----:B------:R-:W-:Y:S02]  /*0290*/  IMAD.MOV.U32 R8, RZ, RZ, RZ ;  /* 0x000000ffff087224 */ /* 0x000fe400078e00ff */
[----:B------:R-:W-:Y:S02]  /*02a0*/  IMAD.X R5, RZ, RZ, R19, P0 ;  /* 0x000000ffff057224 */ /* 0x000fe400000e0613 */
[----:B------:R-:W-:Y:S01]  /*02b0*/  IMAD.MOV R10, RZ, RZ, -R9 ;  /* 0x000000ffff0a7224 */ /* 0x000fe200078e0a09 */
[----:B0-----:R-:W-:-:S04]  /*02c0*/  IADD3.X R13, P1, PT, R0, UR4, RZ, PT, !PT ;  /* 0x00000004000d7c10 */ /* 0x001fc8000bf3e4ff */
[----:B------:R-:W-:-:S09]  /*02d0*/  IADD3.X R7, PT, PT, R12, UR5, RZ, P1, !PT ;  /* 0x000000050c077c10 */ /* 0x000fd20008ffe4ff */
.L_x_5:
[----:B------:R-:W-:Y:S01]  /*02e0*/  ISETP.NE.AND P2, PT, R8, RZ, PT ;  /* 0x000000ff0800720c */ /* 0x000fe20003f45270 */
[----:B------:R-:W-:-:S12]  /*02f0*/  IMAD.MOV.U32 R6, RZ, RZ, R13 ;  /* 0x000000ffff067224 */ /* 0x000fd800078e000d */
[----:B------:R-:W-:Y:S02]  /*0300*/  @!P2 R2UR UR4, R22 ;  /* 0x000000001604a2ca */ /* 0x000fe400000e0000 */
[----:B------:R-:W-:-:S13]  /*0310*/  @!P2 R2UR UR5, R23 ;  /* 0x000000001705a2ca */ /* 0x000fda00000e0000 */
[----:B------:R-:W2:Y:S01]  /*0320*/  @!P2 LDG.E.U8 R11, desc[UR4][R6.64+-0x1] ;  /* 0xffffff04060ba981 */ /* 0x000ea2000c1e1100 */
[----:B------:R-:W-:Y:S01]  /*0330*/  @!P2 ISETP.NE.U32.AND P1, PT, R16, R17, PT ;  /* 0x000000111000a20c */ /* 0x000fe20003f25070 */
[----:B------:R-:W-:Y:S01]  /*0340*/  IMAD.MOV.U32 R4, RZ, RZ, R14 ;  /* 0x000000ffff047224 */ /* 0x000fe200078e000e */
[----:B------:R-:W-:Y:S02]  /*0350*/  @P2 R2UR UR6, R22 ;  /* 0x00000000160622ca */ /* 0x000fe400000e0000 */
[----:B------:R-:W-:Y:S02]  /*0360*/  @P2 R2UR UR7, R23 ;  /* 0x00000000170722ca */ /* 0x000fe400000e0000 */
[----:B--2---:R-:W-:Y:S01]  /*0370*/  @!P2 ISETP.NE.AND P0, PT, R11, 0xff, PT ;  /* 0x000000ff0b00a80c */ /* 0x004fe20003f05270 */
[----:B------:R0:W-:Y:S03]  /*0380*/  @!P2 ST.E.U8 desc[UR4][R4.64+-0x3], R11 ;  /* 0xfffffd0b0400a985 */ /* 0x0001e6000c101104 */
[----:B------:R-:W-:-:S07]  /*0390*/  @!P2 ISETP.NE.OR.EX P0, PT, R15, R2, P0, P1 ;  /* 0x000000020f00a20c */ /* 0x000fce0000705710 */
[----:B------:R-:W-:Y:S01]  /*03a0*/  @P2 ST.E.U8 desc[UR6][R4.64+-0x3], RZ ;  /* 0xfffffdff04002985 */ /* 0x000fe2000c101106 */
[----:B------:R-:W-:-:S13]  /*03b0*/  @P2 PLOP3.LUT P0, PT, PT, PT, PT, 0x8, 0x80 ;  /* 0x000000000080281c */ /* 0x000fda0003f0e170 */
[C---:B------:R-:W-:Y:S02]  /*03c0*/  @!P0 R2UR UR8, R22.reuse ;  /* 0x00000000160882ca */ /* 0x040fe400000e0000 */
[C---:B------:R-:W-:Y:S02]  /*03d0*/  @!P0 R2UR UR9, R23.reuse ;  /* 0x00000000170982ca */ /* 0x040fe400000e0000 */
[----:B------:R-:W-:Y:S02]  /*03e0*/  @P0 R2UR UR10, R22 ;  /* 0x00000000160a02ca */ /* 0x000fe400000e0000 */
[----:B------:R-:W-:-:S09]  /*03f0*/  @P0 R2UR UR11, R23 ;  /* 0x00000000170b02ca */ /* 0x000fd200000e0000 */
[----:B------:R-:W-:Y:S04]  /*0400*/  @!P0 ST.E.U8 desc[UR8][R4.64+-0x2], RZ ;  /* 0xfffffeff04008985 */ /* 0x000fe8000c101108 */
[----:B------:R-:W2:Y:S01]  /*0410*/  @P0 LDG.E.U8 R13, desc[UR10][R6.64] ;  /* 0x0000000a060d0981 */ /* 0x000ea2000c1e1100 */
[----:B------:R-:W-:Y:S02]  /*0420*/  @P0 ISETP.NE.U32.AND P3, PT, R16, R17, PT ;  /* 0x000000111000020c */ /* 0x000fe40003f65070 */
[----:B------:R-:W-:Y:S02]  /*0430*/  @!P0 PLOP3.LUT P2, PT, PT, PT, PT, 0x8, 0x80 ;  /* 0x000000000080881c */ /* 0x000fe40003f4e170 */
[----:B------:R-:W-:Y:S02]  /*0440*/  @P0 R2UR UR4, R22 ;  /* 0x00000000160402ca */ /* 0x000fe400000e0000 */
[----:B------:R-:W-:-:S02]  /*0450*/  @P0 R2UR UR5, R23 ;  /* 0x00000000170502ca */ /* 0x000fc400000e0000 */
[----:B--2---:R-:W-:-:S11]  /*0460*/  @P0 ISETP.NE.AND P1, PT, R13, 0xff, PT ;  /* 0x000000ff0d00080c */ /* 0x004fd60003f25270 */
[----:B------:R1:W-:Y:S01]  /*0470*/  @P0 ST.E.U8 desc[UR4][R4.64+-0x2], R13 ;  /* 0xfffffe0d04000985 */ /* 0x0003e2000c101104 */
[----:B------:R-:W-:-:S13]  /*0480*/  @P0 ISETP.NE.OR.EX P2, PT, R15, R2, P1, P3 ;  /* 0x000000020f00020c */ /* 0x000fda0000f45730 */
[C---:B------:R-:W-:Y:S02]  /*0490*/  @!P2 R2UR UR6, R22.reuse ;  /* 0x000000001606a2ca */ /* 0x040fe400000e0000 */
[C---:B------:R-:W-:Y:S02]  /*04a0*/  @!P2 R2UR UR7, R23.reuse ;  /* 0x000000001707a2ca */ /* 0x040fe400000e0000 */
[----:B------:R-:W-:Y:S02]  /*04b0*/  @P2 R2UR UR8, R22 ;  /* 0x00000000160822ca */ /* 0x000fe400000e0000 */
[----:B------:R-:W-:-:S09]  /*04c0*/  @P2 R2UR UR9, R23 ;  /* 0x00000000170922ca */ /* 0x000fd200000e0000 */
[----:B------:R2:W-:Y:S04]  /*04d0*/  @!P2 ST.E.U8 desc[UR6][R4.64+-0x1], RZ ;  /* 0xffffffff0400a985 */ /* 0x0005e8000c101106 */
[----:B0-----:R-:W3:Y:S01]  /*04e0*/  @P2 LDG.E.U8 R11, desc[UR8][R6.64+0x1] ;  /* 0x00000108060b2981 */ /* 0x001ee2000c1e1100 */
[----:B------:R-:W-:Y:S01]  /*04f0*/  @P2 ISETP.NE.U32.AND P3, PT, R16, R17, PT ;  /* 0x000000111000220c */ /* 0x000fe20003f65070 */
[----:B------:R-:W-:Y:S01]  /*0500*/  VIADD R10, R10, 0x4 ;  /* 0x000000040a0a7836 */ /* 0x000fe20000000000 */
[----:B------:R-:W-:Y:S01]  /*0510*/  @!P2 PLOP3.LUT P0, PT, PT, PT, PT, 0x8, 0x80 ;  /* 0x000000000080a81c */ /* 0x000fe20003f0e170 */
[----:B------:R-:W-:Y:S01]  /*0520*/  BSSY.RECONVERGENT B1, `(.L_x_3) ;  /* 0x0000017000017945 */ /* 0x000fe20003800200 */
[----:B------:R-:W-:Y:S02]  /*0530*/  @P2 R2UR UR4, R22 ;  /* 0x00000000160422ca */ /* 0x000fe400000e0000 */
[----:B------:R-:W-:-:S02]  /*0540*/  @P2 R2UR UR5, R23 ;  /* 0x00000000170522ca */ /* 0x000fc400000e0000 */
[----:B---3--:R-:W-:-:S11]  /*0550*/  @P2 ISETP.NE.AND P1, PT, R11, 0xff, PT ;  /* 0x000000ff0b00280c */ /* 0x008fd60003f25270 */
[----:B------:R2:W-:Y:S01]  /*0560*/  @P2 ST.E.U8 desc[UR4][R4.64+-0x1], R11 ;  /* 0xffffff0b04002985 */ /* 0x0005e2000c101104 */
[----:B------:R-:W-:Y:S02]  /*0570*/  @P2 ISETP.NE.OR.EX P0, PT, R15, R2, P1, P3 ;  /* 0x000000020f00220c */ /* 0x000fe40000f05730 */
[----:B------:R-:W-:Y:S02]  /*0580*/  ISETP.NE.AND P1, PT, R10, RZ, PT ;  /* 0x000000ff0a00720c */ /* 0x000fe40003f25270 */
[----:B------:R-:W-:Y:S02]  /*0590*/  IADD3 R14, P3, PT, R4, 0x4, RZ ;  /* 0x00000004040e7810 */ /* 0x000fe40007f7e0ff */
[----:B-1----:R-:W-:-:S07]  /*05a0*/  IADD3 R13, P2, PT, R6, 0x4, RZ ;  /* 0x00000004060d7810 */ /* 0x002fce0007f5e0ff */
[----:B------:R-:W-:Y:S01]  /*05b0*/  @!P0 R2UR UR6, R22 ;  /* 0x00000000160682ca */ /* 0x000fe200000e0000 */
[----:B------:R-:W-:Y:S01]  /*05c0*/  @!P0 IMAD.MOV.U32 R8, RZ, RZ, 0x1 ;  /* 0x00000001ff088424 */ /* 0x000fe200078e00ff */
[----:B------:R-:W-:-:S13]  /*05d0*/  @!P0 R2UR UR7, R23 ;  /* 0x00000000170782ca */ /* 0x000fda00000e0000 */
[----:B------:R2:W-:Y:S01]  /*05e0*/  @!P0 ST.E.U8 desc[UR6][R4.64], RZ ;  /* 0x000000ff04008985 */ /* 0x0005e2000c101106 */
[----:B------:R-:W-:Y:S05]  /*05f0*/  @!P0 BRA `(.L_x_4) ;  /* 0x0000000000248947 */ /* 0x000fea0003800000 */
[----:B------:R-:W-:Y:S02]  /*0600*/  R2UR UR4, R22 ;  /* 0x00000000160472ca */ /* 0x000fe400000e0000 */
[----:B------:R-:W-:-:S13]  /*0610*/  R2UR UR5, R23 ;  /* 0x00000000170572ca */ /* 0x000fda00000e0000 */
[----:B--2---:R-:W2:Y:S01]  /*0620*/  LDG.E.U8 R11, desc[UR4][R6.64+0x2] ;  /* 0x00000204060b7981 */ /* 0x004ea2000c1e1100 */
[----:B------:R-:W-:Y:S01]  /*0630*/  ISETP.NE.U32.AND P0, PT, R16, R17, PT ;  /* 0x000000111000720c */ /* 0x000fe20003f05070 */
[----:B------:R-:W-:-:S03]  /*0640*/  IMAD.MOV.U32 R8, RZ, RZ, RZ ;  /* 0x000000ffff087224 */ /* 0x000fc600078e00ff */
[----:B------:R-:W-:Y:S01]  /*0650*/  ISETP.NE.AND.EX P0, PT, R15, R2, PT, P0 ;  /* 0x000000020f00720c */ /* 0x000fe20003f05300 */
[----:B--2---:R0:W-:-:S12]  /*0660*/  ST.E.U8 desc[UR4][R4.64], R11 ;  /* 0x0000000b04007985 */ /* 0x0041d8000c101104 */
[----:B------:R-:W-:-:S04]  /*0670*/  @!P0 ISETP.NE.AND P4, PT, R11, 0xff, PT ;  /* 0x000000ff0b00880c */ /* 0x000fc80003f85270 */
[----:B------:R-:W-:-:S09]  /*0680*/  @!P0 SEL R8, RZ, 0x1, P4 ;  /* 0x00000001ff088807 */ /* 0x000fd20002000000 */
.L_x_4:
[----:B------:R-:W-:Y:S05]  /*0690*/  BSYNC.RECONVERGENT B1 ;  /* 0x0000000000017941 */ /* 0x000fea0003800200 */
.L_x_3:
[----:B0-2---:R-:W-:Y:S02]  /*06a0*/  IMAD.X R5, RZ, RZ, R5, P3 ;  /* 0x000000ffff057224 */ /* 0x005fe400018e0605 */
[----:B------:R-:W-:Y:S01]  /*06b0*/  IMAD.X R7, RZ, RZ, R7, P2 ;  /* 0x000000ffff077224 */ /* 0x000fe200010e0607 */
[----:B------:R-:W-:Y:S06]  /*06c0*/  @P1 BRA `(.L_x_5) ;  /* 0xfffffffc00041947 */ /* 0x000fec000383ffff */
[----:B------:R-:W-:Y:S05]  /*06d0*/  BSYNC.RECONVERGENT B0 ;  /* 0x0000000000007941 */ /* 0x000fea0003800200 */
.L_x_2:
[----:B------:R-:W-:Y:S01]  /*06e0*/  ISETP.NE.AND P0, PT, R3, RZ, PT ;  /* 0x000000ff0300720c */ /* 0x000fe20003f05270 */
[----:B------:R-:W-:-:S12]  /*06f0*/  BSSY.RECONVERGENT B0, `(.L_x_1) ;  /* 0x0000021000007945 */ /* 0x000fd80003800200 */
[----:B------:R-:W-:Y:S05]  /*0700*/  @!P0 BRA `(.L_x_6) ;  /* 0x00000000007c8947 */ /* 0x000fea0003800000 */
[----:B------:R-:W0:Y:S01]  /*0710*/  LDCU.64 UR4, c[0x0][0x3a0] ;  /* 0x00007400ff0477ac */ /* 0x000e220008000a00 */
[----:B------:R-:W-:Y:S01]  /*0720*/  IADD3 R10, P0, PT, R9, R18, RZ ;  /* 0x00000012090a7210 */ /* 0x000fe20007f1e0ff */
[----:B------:R-:W-:-:S04]  /*0730*/  IMAD.MOV R3, RZ, RZ, -R3 ;  /* 0x000000ffff037224 */ /* 0x000fc800078e0a03 */
[----:B------:R-:W-:Y:S01]  /*0740*/  IMAD.X R5, RZ, RZ, R19, P0 ;  /* 0x000000ffff057224 */ /* 0x000fe200000e0613 */
[----:B0-----:R-:W-:-:S04]  /*0750*/  IADD3 R6, P1, P2, R0, UR4, R9 ;  /* 0x0000000400067c10 */ /* 0x001fc8000fa3e009 */
[----:B------:R-:W-:-:S09]  /*0760*/  IADD3.X R7, PT, PT, R12, UR5, RZ, P1, P2 ;  /* 0x000000050c077c10 */ /* 0x000fd20008fe44ff */
.L_x_9:
[----:B------:R-:W-:Y:S01]  /*0770*/  ISETP.NE.AND P0, PT, R8, RZ, PT ;  /* 0x000000ff0800720c */ /* 0x000fe20003f05270 */
[----:B------:R-:W-:Y:S01]  /*0780*/  IMAD.MOV.U32 R4, RZ, RZ, R10 ;  /* 0x000000ffff047224 */ /* 0x000fe200078e000a */
[----:B------:R-:W-:Y:S01]  /*0790*/  BSSY.RECONVERGENT B1, `(.L_x_7) ;  /* 0x0000012000017945 */ /* 0x000fe20003800200 */
[----:B------:R-:W-:-:S03]  /*07a0*/  VIADD R3, R3, 0x1 ;  /* 0x0000000103037836 */ /* 0x000fc60000000000 */
[----:B------:R-:W-:Y:S02]  /*07b0*/  IADD3 R10, P2, PT, R4, 0x1, RZ ;  /* 0x00000001040a7810 */ /* 0x000fe40007f5e0ff */
[----:B------:R-:W-:-:S05]  /*07c0*/  ISETP.NE.AND P1, PT, R3, RZ, PT ;  /* 0x000000ff0300720c */ /* 0x000fca0003f25270 */
[----:B------:R-:W-:Y:S01]  /*07d0*/  @P0 R2UR UR4, R22 ;  /* 0x00000000160402ca */ /* 0x000fe200000e0000 */
[----:B------:R-:W-:Y:S01]  /*07e0*/  @P0 IMAD.MOV.U32 R8, RZ, RZ, 0x1 ;  /* 0x00000001ff080424 */ /* 0x000fe200078e00ff */
[----:B------:R-:W-:-:S13]  /*07f0*/  @P0 R2UR UR5, R23 ;  /* 0x00000000170502ca */ /* 0x000fda00000e0000 */
[----:B------:R0:W-:Y:S01]  /*0800*/  @P0 ST.E.U8 desc[UR4][R4.64], RZ ;  /* 0x000000ff04000985 */ /* 0x0001e2000c101104 */
[----:B------:R-:W-:Y:S05]  /*0810*/  @P0 BRA `(.L_x_8) ;  /* 0x0000000000240947 */ /* 0x000fea0003800000 */
[----:B------:R-:W-:Y:S02]  /*0820*/  R2UR UR4, R22 ;  /* 0x00000000160472ca */ /* 0x000fe400000e0000 */
[----:B------:R-:W-:-:S13]  /*0830*/  R2UR UR5, R23 ;  /* 0x00000000170572ca */ /* 0x000fda00000e0000 */
[----:B------:R-:W2:Y:S01]  /*0840*/  LDG.E.U8 R9, desc[UR4][R6.64] ;  /* 0x0000000406097981 */ /* 0x000ea2000c1e1100 */
[----:B------:R-:W-:Y:S01]  /*0850*/  ISETP.NE.U32.AND P0, PT, R16, R17, PT ;  /* 0x000000111000720c */ /* 0x000fe20003f05070 */
[----:B------:R-:W-:-:S03]  /*0860*/  IMAD.MOV.U32 R8, RZ, RZ, RZ ;  /* 0x000000ffff087224 */ /* 0x000fc600078e00ff */
[----:B------:R-:W-:Y:S01]  /*0870*/  ISETP.NE.AND.EX P0, PT, R15, R2, PT, P0 ;  /* 0x000000020f00720c */ /* 0x000fe20003f05300 */
[----:B--2---:R1:W-:-:S12]  /*0880*/  ST.E.U8 desc[UR4][R4.64], R9 ;  /* 0x0000000904007985 */ /* 0x0043d8000c101104 */
[----:B------:R-:W-:-:S04]  /*0890*/  @!P0 ISETP.NE.AND P3, PT, R9, 0xff, PT ;  /* 0x000000ff0900880c */ /* 0x000fc80003f65270 */
[----:B------:R-:W-:-:S09]  /*08a0*/  @!P0 SEL R8, RZ, 0x1, P3 ;  /* 0x00000001ff088807 */ /* 0x000fd20001800000 */
.L_x_8:
[----:B------:R-:W-:Y:S05]  /*08b0*/  BSYNC.RECONVERGENT B1 ;  /* 0x0000000000017941 */ /* 0x000fea0003800200 */
.L_x_7:
[----:B------:R-:W-:Y:S01]  /*08c0*/  IADD3 R6, P0, PT, R6, 0x1, RZ ;  /* 0x0000000106067810 */ /* 0x000fe20007f1e0ff */
[----:B01----:R-:W-:-:S04]  /*08d0*/  IMAD.X R5, RZ, RZ, R5, P2 ;  /* 0x000000ffff057224 */ /* 0x003fc800010e0605 */
[----:B------:R-:W-:Y:S01]  /*08e0*/  IMAD.X R7, RZ, RZ, R7, P0 ;  /* 0x000000ffff077224 */ /* 0x000fe200000e0607 */
[----:B------:R-:W-:Y:S07]  /*08f0*/  @P1 BRA `(.L_x_9) ;  /* 0xfffffffc009c1947 */ /* 0x000fee000383ffff */
.L_x_6:
[----:B------:R-:W-:Y:S05]  /*0900*/  BSYNC.RECONVERGENT B0 ;  /* 0x0000000000007941 */ /* 0x000fea0003800200 */
.L_x_1:
[----:B------:R-:W0:Y:S01]  /*0910*/  LDC R0, c[0x0][0x390] ;  /* 0x0000e400ff007b82 */ /* 0x000e220000000800 */
[----:B------:R-:W-:Y:S02]  /*0920*/  R2UR UR4, R22 ;  /* 0x00000000160472ca */ /* 0x000fe400000e0000 */
[----:B------:R-:W-:Y:S01]  /*0930*/  R2UR UR5, R23 ;  /* 0x00000000170572ca */ /* 0x000fe200000e0000 */
[----:B------:R-:W-:-:S12]  /*0940*/  IMAD.MOV.U32 R5, RZ, RZ, RZ ;  /* 0x000000ffff057224 */ /* 0x000fd800078e00ff */
[----:B------:R1:W5:Y:S01]  /*0950*/  LD.E.U8 R4, desc[UR4][R18.64] ;  /* 0x0000000412047980 */ /* 0x000362000c101100 */
[----:B0-----:R-:W-:-:S13]  /*0960*/  ISETP.GE.AND P0, PT, R0, 0x2, PT ;  /* 0x000000020000780c */ /* 0x001fda0003f06270 */
[----:B-1----:R-:W-:Y:S05]  /*0970*/  @!P0 BRA `(.L_x_10) ;  /* 0x0000000800b48947 */ /* 0x002fea0003800000 */
[C---:B------:R-:W-:Y:S02]  /*0980*/  VIADD R3, R0.reuse, 0xfffffffe ;  /* 0xfffffffe00037836 */ /* 0x040fe40000000000 */
[----:B------:R-:W-:-:S03]  /*0990*/  VIADD R0, R0, 0xffffffff ;  /* 0xffffffff00007836 */ /* 0x000fc60000000000 */
[----:B------:R-:W-:Y:S01]  /*09a0*/  ISETP.GE.U32.AND P0, PT, R3, 0xf, PT ;  /* 0x0000000f0300780c */ /* 0x000fe20003f06070 */
[----:B------:R-:W-:Y:S01]  /*09b0*/  IMAD.MOV.U32 R3, RZ, RZ, 0x1 ;  /* 0x00000001ff037424 */ /* 0x000fe200078e00ff */
[----:B------:R-:W-:-:S11]  /*09c0*/  LOP3.LUT R25, R0, 0xf, RZ, 0xc0, !PT ;  /* 0x0000000f00197812 */ /* 0x000fd600078ec0ff */
[----:B------:R-:W-:Y:S05]  /*09d0*/  @!P0 BRA `(.L_x_11) ;  /* 0x0000000400388947 */ /* 0x000fea0003800000 */
[----:B------:R-:W-:Y:S01]  /*09e0*/  IADD3 R6, P0, PT, R18, 0x8, RZ ;  /* 0x0000000812067810 */ /* 0x000fe20007f1e0ff */
[----:B------:R-:W-:Y:S01]  /*09f0*/  BSSY.RECONVERGENT B0, `(.L_x_12) ;  /* 0x000004b000007945 */ /* 0x000fe20003800200 */
[----:B------:R-:W-:Y:S01]  /*0a00*/  LOP3.LUT R8, R0, 0xfffffff0, RZ, 0xc0, !PT ;  /* 0xfffffff000087812 */ /* 0x000fe200078ec0ff */
[----:B------:R-:W-:Y:S02]  /*0a10*/  IMAD.MOV.U32 R3, RZ, RZ, RZ ;  /* 0x000000ffff037224 */ /* 0x000fe400078e00ff */
[----:B------:R-:W-:Y:S02]  /*0a20*/  IMAD.X R7, RZ, RZ, R19, P0 ;  /* 0x000000ffff077224 */ /* 0x000fe400000e0613 */
[----:B------:R-:W-:-:S07]  /*0a30*/  IMAD.MOV R8, RZ, RZ, -R8 ;  /* 0x000000ffff087224 */ /* 0x000fce00078e0a08 */
.L_x_13:
[C---:B------:R-:W-:Y:S02]  /*0a40*/  R2UR UR4, R22.reuse ;  /* 0x00000000160472ca */ /* 0x040fe400000e0000 */
[C---:B------:R-:W-:Y:S02]  /*0a50*/  R2UR UR5, R23.reuse ;  /* 0x00000000170572ca */ /* 0x040fe400000e0000 */
[C---:B------:R-:W-:Y:S02]  /*0a60*/  R2UR UR6, R22.reuse ;  /* 0x00000000160672ca */ /* 0x040fe400000e0000 */
[C---:B------:R-:W-:Y:S02]  /*0a70*/  R2UR UR7, R23.reuse ;  /* 0x00000000170772ca */ /* 0x040fe400000e0000 */
[----:B------:R-:W-:Y:S02]  /*0a80*/  R2UR UR8, R22 ;  /* 0x00000000160872ca */ /* 0x000fe400000e0000 */
[----:B------:R-:W-:-:S05]  /*0a90*/  R2UR UR9, R23 ;  /* 0x00000000170972ca */ /* 0x000fca00000e0000 */
[----:B------:R-:W2:Y:S04]  /*0aa0*/  LD.E.U8 R9, desc[UR4][R6.64+-0x7] ;  /* 0xfffff90406097980 */ /* 0x000ea8000c101100 */
[----:B------:R-:W3:Y:S04]  /*0ab0*/  LD.E.U8 R11, desc[UR6][R6.64+-0x6] ;  /* 0xfffffa06060b7980 */ /* 0x000ee8000c101100 */
[----:B------:R-:W4:Y:S04]  /*0ac0*/  LD.E.U8 R10, desc[UR8][R6.64+-0x5] ;  /* 0xfffffb08060a7980 */ /* 0x000f28000c101100 */
[----:B------:R-:W4:Y:S04]  /*0ad0*/  LD.E.U8 R13, desc[UR4][R6.64+-0x4] ;  /* 0xfffffc04060d7980 */ /* 0x000f28000c101100 */
[----:B------:R-:W4:Y:S04]  /*0ae0*/  LD.E.U8 R12, desc[UR6][R6.64+-0x3] ;  /* 0xfffffd06060c7980 */ /* 0x000f28000c101100 */
[----:B------:R-:W4:Y:S04]  /*0af0*/  LD.E.U8 R15, desc[UR4][R6.64+-0x2] ;  /* 0xfffffe04060f7980 */ /* 0x000f28000c101100 */
[----:B------:R-:W4:Y:S01]  /*0b00*/  LD.E.U8 R14, desc[UR4][R6.64+-0x1] ;  /* 0xffffff04060e7980 */ /* 0x000f22000c101100 */
[----:B------:R-:W-:-:S02]  /*0b10*/  R2UR UR10, R22 ;  /* 0x00000000160a72ca */ /* 0x000fc400000e0000 */
[----:B------:R-:W-:Y:S01]  /*0b20*/  R2UR UR11, R23 ;  /* 0x00000000170b72ca */ /* 0x000fe200000e0000 */
[----:B------:R-:W4:Y:S01]  /*0b30*/  LD.E.U8 R21, desc[UR6][R6.64] ;  /* 0x0000000606157980 */ /* 0x000f22000c101100 */
[C---:B-----5:R-:W-:Y:S01]  /*0b40*/  SHF.L.U64.HI R27, R4.reuse, 0x10, R5 ;  /* 0x00000010041b7819 */ /* 0x060fe20000010205 */
[----:B------:R-:W-:Y:S02]  /*0b50*/  IMAD.U32 R20, R4, 0x10000, RZ ;  /* 0x0001000004147824 */ /* 0x000fe400078e00ff */
[----:B------:R-:W4:Y:S01]  /*0b60*/  LD.E.U8 R16, desc[UR8][R6.64+0x1] ;  /* 0x0000010806107980 */ /* 0x000f22000c101100 */
[----:B--2---:R-:W-:-:S03]  /*0b70*/  IMAD.WIDE.U32 R4, R9, 0x100, RZ ;  /* 0x0000010009047825 */ /* 0x004fc600078e00ff */
[----:B---3--:R-:W-:Y:S02]  /*0b80*/  LOP3.LUT R9, R11, R20, R4, 0xfe, !PT ;  /* 0x000000140b097212 */ /* 0x008fe400078efe04 */
[----:B------:R-:W2:Y:S01]  /*0b90*/  LD.E.U8 R11, desc[UR4][R6.64+0x2] ;  /* 0x00000204060b7980 */ /* 0x000ea2000c101100 */
[----:B------:R-:W-:-:S03]  /*0ba0*/  LOP3.LUT R24, R27, R5, RZ, 0xfc, !PT ;  /* 0x000000051b187212 */ /* 0x000fc600078efcff */
[----:B------:R-:W3:Y:S01]  /*0bb0*/  LD.E.U8 R20, desc[UR10][R6.64+0x3] ;  /* 0x0000030a06147980 */ /* 0x000ee2000c101100 */
[----:B----4-:R-:W-:Y:S01]  /*0bc0*/  IMAD.WIDE.U32 R4, R10, 0x100, RZ ;  /* 0x000001000a047825 */ /* 0x010fe200078e00ff */
[C---:B------:R-:W-:Y:S02]  /*0bd0*/  SHF.L.U64.HI R27, R9.reuse, 0x10, R24 ;  /* 0x00000010091b7819 */ /* 0x040fe40000010218 */
[----:B------:R-:W4:Y:S01]  /*0be0*/  LD.E.U8 R10, desc[UR6][R6.64+0x4] ;  /* 0x00000406060a7980 */ /* 0x000f22000c101100 */
[----:B------:R-:W-:-:S03]  /*0bf0*/  IMAD.U32 R9, R9, 0x10000, RZ ;  /* 0x0001000009097824 */ /* 0x000fc600078e00ff */
[----:B------:R-:W4:Y:S02]  /*0c00*/  LD.E.U8 R24, desc[UR8][R6.64+0x5] ;  /* 0x0000050806187980 */ /* 0x000f24000c101100 */
[----:B------:R-:W-:Y:S02]  /*0c10*/  LOP3.LUT R13, R13, R9, R4, 0xfe, !PT ;  /* 0x000000090d0d7212 */ /* 0x000fe400078efe04 */
[----:B------:R-:W-:Y:S01]  /*0c20*/  LOP3.LUT R4, R27, R5, RZ, 0xfc, !PT ;  /* 0x000000051b047212 */ /* 0x000fe200078efcff */
[----:B------:R-:W4:Y:S03]  /*0c30*/  LD.E.U8 R9, desc[UR4][R6.64+0x6] ;  /* 0x0000060406097980 */ /* 0x000f26000c101100 */
[C---:B------:R-:W-:Y:S01]  /*0c40*/  SHF.L.U64.HI R27, R13.reuse, 0x10, R4 ;  /* 0x000000100d1b7819 */ /* 0x040fe20000010204 */
[----:B------:R-:W-:Y:S01]  /*0c50*/  IMAD.U32 R4, R13, 0x10000, RZ ;  /* 0x000100000d047824 */ /* 0x000fe200078e00ff */
[----:B------:R-:W4:Y:S01]  /*0c60*/  LD.E.U8 R5, desc[UR10][R6.64+0x7] ;  /* 0x0000070a06057980 */ /* 0x000f22000c101100 */
[----:B------:R-:W-:-:S03]  /*0c70*/  IMAD.WIDE.U32 R12, R12, 0x100, RZ ;  /* 0x000001000c0c7825 */ /* 0x000fc600078e00ff */
[----:B------:R-:W-:Y:S02]  /*0c80*/  LOP3.LUT R15, R15, R4, R12, 0xfe, !PT ;  /* 0x000000040f0f7212 */ /* 0x000fe400078efe0c */
[----:B------:R0:W4:Y:S01]  /*0c90*/  LD.E.U8 R4, desc[UR6][R6.64+0x8] ;  /* 0x0000080606047980 */ /* 0x000122000c101100 */
[----:B------:R-:W-:-:S04]  /*0ca0*/  LOP3.LUT R12, R27, R13, RZ, 0xfc, !PT ;  /* 0x0000000d1b0c7212 */ /* 0x000fc800078efcff */
[----:B------:R-:W-:Y:S01]  /*0cb0*/  SHF.L.U64.HI R27, R15, 0x10, R12 ;  /* 0x000000100f1b7819 */ /* 0x000fe2000001020c */
[----:B------:R-:W-:-:S04]  /*0cc0*/  IMAD.WIDE.U32 R12, R14, 0x100, RZ ;  /* 0x000001000e0c7825 */ /* 0x000fc800078e00ff */
[----:B------:R-:W-:Y:S01]  /*0cd0*/  IMAD.U32 R15, R15, 0x10000, RZ ;  /* 0x000100000f0f7824 */ /* 0x000fe200078e00ff */
[----:B------:R-:W-:-:S04]  /*0ce0*/  LOP3.LUT R14, R27, R13, RZ, 0xfc, !PT ;  /* 0x0000000d1b0e7212 */ /* 0x000fc800078efcff */
[----:B------:R-:W-:Y:S01]  /*0cf0*/  LOP3.LUT R15, R21, R15, R12, 0xfe, !PT ;  /* 0x0000000f150f7212 */ /* 0x000fe200078efe0c */
[----:B------:R-:W-:-:S03]  /*0d00*/  IMAD.WIDE.U32 R12, R16, 0x100, RZ ;  /* 0x00000100100c7825 */ /* 0x000fc600078e00ff */
[C---:B------:R-:W-:Y:S01]  /*0d10*/  SHF.L.U64.HI R21, R15.reuse, 0x10, R14 ;  /* 0x000000100f157819 */ /* 0x040fe2000001020e */
[----:B------:R-:W-:-:S03]  /*0d20*/  IMAD.U32 R15, R15, 0x10000, RZ ;  /* 0x000100000f0f7824 */ /* 0x000fc600078e00ff */
[----:B------:R-:W-:Y:S01]  /*0d30*/  LOP3.LUT R14, R21, R13, RZ, 0xfc, !PT ;  /* 0x0000000d150e7212 */ /* 0x000fe200078efcff */
[----:B------:R-:W-:-:S05]  /*0d40*/  VIADD R8, R8, 0x10 ;  /* 0x0000001008087836 */ /* 0x000fca0000000000 */
[----:B------:R-:W-:Y:S02]  /*0d50*/  ISETP.NE.AND P0, PT, R8, RZ, PT ;  /* 0x000000ff0800720c */ /* 0x000fe40003f05270 */
[----:B0-----:R-:W-:Y:S01]  /*0d60*/  IADD3 R6, P1, PT, R6, 0x10, RZ ;  /* 0x0000001006067810 */ /* 0x001fe20007f3e0ff */
[----:B------:R-:W-:-:S04]  /*0d70*/  VIADD R3, R3, 0x10 ;  /* 0x0000001003037836 */ /* 0x000fc80000000000 */
[----:B------:R-:W-:Y:S01]  /*0d80*/  IMAD.X R7, RZ, RZ, R7, P1 ;  /* 0x000000ffff077224 */ /* 0x000fe200008e0607 */
[----:B--2---:R-:W-:Y:S01]  /*0d90*/  LOP3.LUT R11, R11, R15, R12, 0xfe, !PT ;  /* 0x0000000f0b0b7212 */ /* 0x004fe200078efe0c */
[----:B---3--:R-:W-:-:S03]  /*0da0*/  IMAD.WIDE.U32 R12, R20, 0x100, RZ ;  /* 0x00000100140c7825 */ /* 0x008fc600078e00ff */
[C---:B------:R-:W-:Y:S01]  /*0db0*/  SHF.L.U64.HI R15, R11.reuse, 0x10, R14 ;  /* 0x000000100b0f7819 */ /* 0x040fe2000001020e */
[----:B------:R-:W-:-:S03]  /*0dc0*/  IMAD.U32 R11, R11, 0x10000, RZ ;  /* 0x000100000b0b7824 */ /* 0x000fc600078e00ff */
[----:B------:R-:W-:Y:S02]  /*0dd0*/  LOP3.LUT R14, R15, R13, RZ, 0xfc, !PT ;  /* 0x0000000d0f0e7212 */ /* 0x000fe400078efcff */
[----:B----4-:R-:W-:Y:S01]  /*0de0*/  LOP3.LUT R13, R10, R11, R12, 0xfe, !PT ;  /* 0x0000000b0a0d7212 */ /* 0x010fe200078efe0c */
[----:B------:R-:W-:-:S03]  /*0df0*/  IMAD.WIDE.U32 R10, R24, 0x100, RZ ;  /* 0x00000100180a7825 */ /* 0x000fc600078e00ff */
[C---:B------:R-:W-:Y:S01]  /*0e00*/  SHF.L.U64.HI R15, R13.reuse, 0x10, R14 ;  /* 0x000000100d0f7819 */ /* 0x040fe2000001020e */
[----:B------:R-:W-:-:S03]  /*0e10*/  IMAD.U32 R13, R13, 0x10000, RZ ;  /* 0x000100000d0d7824 */ /* 0x000fc600078e00ff */
[----:B------:R-:W-:Y:S02]  /*0e20*/  LOP3.LUT R12, R15, R11, RZ, 0xfc, !PT ;  /* 0x0000000b0f0c7212 */ /* 0x000fe400078efcff */
[----:B------:R-:W-:Y:S01]  /*0e30*/  LOP3.LUT R9, R9, R13, R10, 0xfe, !PT ;  /* 0x0000000d09097212 */ /* 0x000fe200078efe0a */
[----:B------:R-:W-:-:S03]  /*0e40*/  IMAD.WIDE.U32 R10, R5, 0x100, RZ ;  /* 0x00000100050a7825 */ /* 0x000fc600078e00ff */
[C---:B------:R-:W-:Y:S01]  /*0e50*/  SHF.L.U64.HI R5, R9.reuse, 0x10, R12 ;  /* 0x0000001009057819 */ /* 0x040fe2000001020c */
[----:B------:R-:W-:-:S03]  /*0e60*/  IMAD.U32 R9, R9, 0x10000, RZ ;  /* 0x0001000009097824 */ /* 0x000fc600078e00ff */
[----:B------:R-:W-:Y:S02]  /*0e70*/  LOP3.LUT R5, R5, R11, RZ, 0xfc, !PT ;  /* 0x0000000b05057212 */ /* 0x000fe400078efcff */
[----:B------:R-:W-:Y:S01]  /*0e80*/  LOP3.LUT R4, R4, R9, R10, 0xfe, !PT ;  /* 0x0000000904047212 */ /* 0x000fe200078efe0a */
[----:B------:R-:W-:Y:S06]  /*0e90*/  @P0 BRA `(.L_x_13) ;  /* 0xfffffff800e80947 */ /* 0x000fec000383ffff */
[----:B------:R-:W-:Y:S05]  /*0ea0*/  BSYNC.RECONVERGENT B0 ;  /* 0x0000000000007941 */ /* 0x000fea0003800200 */
.L_x_12:
[----:B------:R-:W-:-:S07]  /*0eb0*/  VIADD R3, R3, 0x1 ;  /* 0x0000000103037836 */ /* 0x000fce0000000000 */
.L_x_11:
[----:B------:R-:W-:Y:S01]  /*0ec0*/  ISETP.NE.AND P0, PT, R25, RZ, PT ;  /* 0x000000ff1900720c */ /* 0x000fe20003f05270 */
[----:B------:R-:W-:-:S12]  /*0ed0*/  BSSY.RECONVERGENT B0, `(.L_x_10) ;  /* 0x0000057000007945 */ /* 0x000fd80003800200 */
[----:B------:R-:W-:Y:S05]  /*0ee0*/  @!P0 BRA `(.L_x_14) ;  /* 0x0000000400548947 */ /* 0x000fea0003800000 */
[----:B------:R-:W-:Y:S02]  /*0ef0*/  ISETP.GE.U32.AND P0, PT, R25, 0x8, PT ;  /* 0x000000081900780c */ /* 0x000fe40003f06070 */
[----:B------:R-:W-:-:S04]  /*0f00*/  LOP3.LUT R20, R0, 0x7, RZ, 0xc0, !PT ;  /* 0x0000000700147812 */ /* 0x000fc800078ec0ff */
[----:B------:R-:W-:-:S07]  /*0f10*/  ISETP.NE.AND P1, PT, R20, RZ, PT ;  /* 0x000000ff1400720c */ /* 0x000fce0003f25270 */
[----:B------:R-:W-:Y:S06]  /*0f20*/  @!P0 BRA `(.L_x_15) ;  /* 0x00000000009c8947 */ /* 0x000fec0003800000 */
[C---:B------:R-:W-:Y:S02]  /*0f30*/  R2UR UR4, R22.reuse ;  /* 0x00000000160472ca */ /* 0x040fe400000e0000 */
[----:B------:R-:W-:Y:S02]  /*0f40*/  R2UR UR5, R23 ;  /* 0x00000000170572ca */ /* 0x000fe400000e0000 */
[----:B------:R-:W-:Y:S02]  /*0f50*/  IADD3 R6, P0, PT, R3, R18, RZ ;  /* 0x0000001203067210 */ /* 0x000fe40007f1e0ff */
[C---:B------:R-:W-:Y:S02]  /*0f60*/  R2UR UR6, R22.reuse ;  /* 0x00000000160672ca */ /* 0x040fe400000e0000 */
[----:B------:R-:W-:Y:S01]  /*0f70*/  R2UR UR7, R23 ;  /* 0x00000000170772ca */ /* 0x000fe200000e0000 */
[----:B------:R-:W-:Y:S01]  /*0f80*/  IMAD.X R7, RZ, RZ, R19, P0 ;  /* 0x000000ffff077224 */ /* 0x000fe200000e0613 */
[----:B------:R-:W-:-:S02]  /*0f90*/  R2UR UR8, R22 ;  /* 0x00000000160872ca */ /* 0x000fc400000e0000 */
[----:B------:R-:W-:-:S03]  /*0fa0*/  R2UR UR9, R23 ;  /* 0x00000000170972ca */ /* 0x000fc600000e0000 */
[----:B------:R-:W2:Y:S01]  /*0fb0*/  LD.E.U8 R8, desc[UR4][R6.64] ;  /* 0x0000000406087980 */ /* 0x000ea2000c101100 */
[----:B------:R-:W-:Y:S02]  /*0fc0*/  R2UR UR10, R22 ;  /* 0x00000000160a72ca */ /* 0x000fe400000e0000 */
[----:B------:R-:W-:Y:S01]  /*0fd0*/  R2UR UR11, R23 ;  /* 0x00000000170b72ca */ /* 0x000fe200000e0000 */
[----:B------:R-:W3:Y:S04]  /*0fe0*/  LD.E.U8 R13, desc[UR4][R6.64+0x3] ;  /* 0x00000304060d7980 */ /* 0x000ee8000c101100 */
[----:B------:R-:W4:Y:S04]  /*0ff0*/  LD.E.U8 R11, desc[UR6][R6.64+0x1] ;  /* 0x00000106060b7980 */ /* 0x000f28000c101100 */
[----:B------:R-:W3:Y:S04]  /*1000*/  LD.E.U8 R10, desc[UR8][R6.64+0x2] ;  /* 0x00000208060a7980 */ /* 0x000ee8000c101100 */
[----:B------:R-:W3:Y:S04]  /*1010*/  LD.E.U8 R12, desc[UR10][R6.64+0x4] ;  /* 0x0000040a060c7980 */ /* 0x000ee8000c101100 */
[----:B------:R-:W3:Y:S04]  /*1020*/  LD.E.U8 R15, desc[UR6][R6.64+0x5] ;  /* 0x00000506060f7980 */ /* 0x000ee8000c101100 */
[----:B------:R-:W3:Y:S04]  /*1030*/  LD.E.U8 R14, desc[UR8][R6.64+0x6] ;  /* 0x00000608060e7980 */ /* 0x000ee8000c101100 */
[----:B------:R0:W3:Y:S01]  /*1040*/  LD.E.U8 R21, desc[UR4][R6.64+0x7] ;  /* 0x0000070406157980 */ /* 0x0000e2000c101100 */
[C---:B-----5:R-:W-:Y:S01]  /*1050*/  SHF.L.U64.HI R5, R4.reuse, 0x10, R5 ;  /* 0x0000001004057819 */ /* 0x060fe20000010205 */
[----:B------:R-:W-:-:S02]  /*1060*/  IMAD.U32 R4, R4, 0x10000, RZ ;  /* 0x0001000004047824 */ /* 0x000fc400078e00ff */
[----:B------:R-:W-:Y:S02]  /*1070*/  VIADD R3, R3, 0x8 ;  /* 0x0000000803037836 */ /* 0x000fe40000000000 */
[----:B--2---:R-:W-:-:S05]  /*1080*/  IMAD.WIDE.U32 R8, R8, 0x100, RZ ;  /* 0x0000010008087825 */ /* 0x004fca00078e00ff */
[----:B------:R-:W-:Y:S02]  /*1090*/  LOP3.LUT R16, R5, R9, RZ, 0xfc, !PT ;  /* 0x0000000905107212 */ /* 0x000fe400078efcff */
[----:B----4-:R-:W-:-:S04]  /*10a0*/  LOP3.LUT R9, R11, R4, R8, 0xfe, !PT ;  /* 0x000000040b097212 */ /* 0x010fc800078efe08 */
[----:B------:R-:W-:Y:S01]  /*10b0*/  SHF.L.U64.HI R11, R9, 0x10, R16 ;  /* 0x00000010090b7819 */ /* 0x000fe20000010210 */
[----:B---3--:R-:W-:-:S04]  /*10c0*/  IMAD.WIDE.U32 R4, R10, 0x100, RZ ;  /* 0x000001000a047825 */ /* 0x008fc800078e00ff */
[----:B------:R-:W-:Y:S01]  /*10d0*/  IMAD.U32 R9, R9, 0x10000, RZ ;  /* 0x0001000009097824 */ /* 0x000fe200078e00ff */
[----:B------:R-:W-:-:S04]  /*10e0*/  LOP3.LUT R8, R11, R5, RZ, 0xfc, !PT ;  /* 0x000000050b087212 */ /* 0x000fc800078efcff */
[----:B------:R-:W-:Y:S01]  /*10f0*/  LOP3.LUT R13, R13, R9, R4, 0xfe, !PT ;  /* 0x000000090d0d7212 */ /* 0x000fe200078efe04 */
[----:B------:R-:W-:-:S03]  /*1100*/  IMAD.WIDE.U32 R4, R12, 0x100, RZ ;  /* 0x000001000c047825 */ /* 0x000fc600078e00ff */
[C---:B------:R-:W-:Y:S01]  /*1110*/  SHF.L.U64.HI R9, R13.reuse, 0x10, R8 ;  /* 0x000000100d097819 */ /* 0x040fe20000010208 */
[----:B0-----:R-:W-:-:S03]  /*1120*/  IMAD.U32 R7, R13, 0x10000, RZ ;  /* 0x000100000d077824 */ /* 0x001fc600078e00ff */
[----:B------:R-:W-:Y:S02]  /*1130*/  LOP3.LUT R6, R9, R5, RZ, 0xfc, !PT ;  /* 0x0000000509067212 */ /* 0x000fe400078efcff */
[----:B------:R-:W-:Y:S01]  /*1140*/  LOP3.LUT R15, R15, R7, R4, 0xfe, !PT ;  /* 0x000000070f0f7212 */ /* 0x000fe200078efe04 */
[----:B------:R-:W-:-:S03]  /*1150*/  IMAD.WIDE.U32 R4, R14, 0x100, RZ ;  /* 0x000001000e047825 */ /* 0x000fc600078e00ff */
[C---:B------:R-:W-:Y:S01]  /*1160*/  SHF.L.U64.HI R7, R15.reuse, 0x10, R6 ;  /* 0x000000100f077819 */ /* 0x040fe20000010206 */
[----:B------:R-:W-:-:S03]  /*1170*/  IMAD.U32 R6, R15, 0x10000, RZ ;  /* 0x000100000f067824 */ /* 0x000fc600078e00ff */
[----:B------:R-:W-:Y:S02]  /*1180*/  LOP3.LUT R5, R7, R5, RZ, 0xfc, !PT ;  /* 0x0000000507057212 */ /* 0x000fe400078efcff */
[----:B------:R-:W-:-:S07]  /*1190*/  LOP3.LUT R4, R21, R6, R4, 0xfe, !PT ;  /* 0x0000000615047212 */ /* 0x000fce00078efe04 */
.L_x_15:
        /* <DEDUP_REMOVED lines=13> */
[----:B------:R-:W2:Y:S04]  /*1270*/  LD.E.U8 R8, desc[UR4][R6.64] ;  /* 0x0000000406087980 */ /* 0x000ea8000c101100 */
[----:B------:R-:W3:Y:S04]  /*1280*/  LD.E.U8 R13, desc[UR4][R6.64+0x3] ;  /* 0x00000304060d7980 */ /* 0x000ee8000c101100 */
[----:B------:R-:W4:Y:S04]  /*1290*/  LD.E.U8 R10, desc[UR6][R6.64+0x1] ;  /* 0x00000106060a7980 */ /* 0x000f28000c101100 */
[----:B------:R-:W3:Y:S01]  /*12a0*/  LD.E.U8 R12, desc[UR8][R6.64+0x2] ;  /* 0x00000208060c7980 */ /* 0x000ee2000c101100 */
[C---:B-----5:R-:W-:Y:S01]  /*12b0*/  IMAD.U32 R11, R4.reuse, 0x10000, RZ ;  /* 0x00010000040b7824 */ /* 0x060fe200078e00ff */
[----:B------:R-:W-:Y:S01]  /*12c0*/  SHF.L.U64.HI R5, R4, 0x10, R5 ;  /* 0x0000001004057819 */ /* 0x000fe20000010205 */
[----:B------:R-:W-:-:S02]  /*12d0*/  VIADD R3, R3, 0x4 ;  /* 0x0000000403037836 */ /* 0x000fc40000000000 */
[----:B--2---:R-:W-:-:S05]  /*12e0*/  IMAD.WIDE.U32 R8, R8, 0x100, RZ ;  /* 0x0000010008087825 */ /* 0x004fca00078e00ff */
[----:B------:R-:W-:Y:S02]  /*12f0*/  LOP3.LUT R9, R5, R9, RZ, 0xfc, !PT ;  /* 0x0000000905097212 */ /* 0x000fe400078efcff */
[----:B----4-:R-:W-:Y:S01]  /*1300*/  LOP3.LUT R10, R10, R11, R8, 0xfe, !PT ;  /* 0x0000000b0a0a7212 */ /* 0x010fe200078efe08 */
[----:B---3--:R-:W-:-:S03]  /*1310*/  IMAD.WIDE.U32 R4, R12, 0x100, RZ ;  /* 0x000001000c047825 */ /* 0x008fc600078e00ff */
[C---:B------:R-:W-:Y:S01]  /*1320*/  SHF.L.U64.HI R9, R10.reuse, 0x10, R9 ;  /* 0x000000100a097819 */ /* 0x040fe20000010209 */
[----:B------:R-:W-:-:S03]  /*1330*/  IMAD.U32 R11, R10, 0x10000, RZ ;  /* 0x000100000a0b7824 */ /* 0x000fc600078e00ff */
[----:B------:R-:W-:Y:S02]  /*1340*/  LOP3.LUT R5, R9, R5, RZ, 0xfc, !PT ;  /* 0x0000000509057212 */ /* 0x000fe400078efcff */
[----:B------:R-:W-:-:S07]  /*1350*/  LOP3.LUT R4, R13, R11, R4, 0xfe, !PT ;  /* 0x0000000b0d047212 */ /* 0x000fce00078efe04 */
.L_x_16:
[----:B------:R-:W-:Y:S05]  /*1360*/  @!P1 BRA `(.L_x_14) ;  /* 0x0000000000349947 */ /* 0x000fea0003800000 */
[----:B------:R-:W-:Y:S01]  /*1370*/  IADD3 R6, P0, PT, R3, R18, RZ ;  /* 0x0000001203067210 */ /* 0x000fe20007f1e0ff */
[----:B------:R-:W-:-:S04]  /*1380*/  IMAD.MOV R0, RZ, RZ, -R0 ;  /* 0x000000ffff007224 */ /* 0x000fc800078e0a00 */
[----:B------:R-:W-:-:S08]  /*1390*/  IMAD.X R7, RZ, RZ, R19, P0 ;  /* 0x000000ffff077224 */ /* 0x000fd000000e0613 */
.L_x_17:
[----:B------:R-:W-:Y:S02]  /*13a0*/  R2UR UR4, R22 ;  /* 0x00000000160472ca */ /* 0x000fe400000e0000 */
[----:B------:R-:W-:-:S13]  /*13b0*/  R2UR UR5, R23 ;  /* 0x00000000170572ca */ /* 0x000fda00000e0000 */
[----:B------:R0:W2:Y:S01]  /*13c0*/  LD.E.U8 R3, desc[UR4][R6.64] ;  /* 0x0000000406037980 */ /* 0x0000a2000c101100 */
[----:B------:R-:W-:Y:S01]  /*13d0*/  VIADD R0, R0, 0x1 ;  /* 0x0000000100007836 */ /* 0x000fe20000000000 */
[----:B-----5:R-:W-:-:S04]  /*13e0*/  SHF.L.U64.HI R5, R4, 0x8, R5 ;  /* 0x0000000804057819 */ /* 0x020fc80000010205 */
[----:B------:R-:W-:Y:S02]  /*13f0*/  ISETP.NE.AND P0, PT, R0, RZ, PT ;  /* 0x000000ff0000720c */ /* 0x000fe40003f05270 */
[----:B0-----:R-:W-:-:S05]  /*1400*/  IADD3 R6, P1, PT, R6, 0x1, RZ ;  /* 0x0000000106067810 */ /* 0x001fca0007f3e0ff */
[----:B------:R-:W-:Y:S01]  /*1410*/  IMAD.X R7, RZ, RZ, R7, P1 ;  /* 0x000000ffff077224 */ /* 0x000fe200008e0607 */
[----:B--2---:R-:W-:-:S05]  /*1420*/  PRMT R4, R3, 0x6540, R4 ;  /* 0x0000654003047816 */ /* 0x004fca0000000004 */
[----:B------:R-:W-:Y:S05]  /*1430*/  @P0 BRA `(.L_x_17) ;  /* 0xfffffffc00d80947 */ /* 0x000fea000383ffff */
.L_x_14:
[----:B------:R-:W-:Y:S05]  /*1440*/  BSYNC.RECONVERGENT B0 ;  /* 0x0000000000007941 */ /* 0x000fea0003800200 */
.L_x_10:
[----:B------:R-:W0:Y:S01]  /*1450*/  LDCU.64 UR4, c[0x0][0x380] ;  /* 0x00007000ff0477ac */ /* 0x000e220008000a00 */
[----:B------:R-:W-:Y:S01]  /*1460*/  MOV R20, 0x14e0 ;  /* 0x000014e000147802 */ /* 0x000fe20000000f00 */
[----:B------:R-:W-:Y:S01]  /*1470*/  IMAD.MOV.U32 R21, RZ, RZ, 0x0 ;  /* 0x00000000ff157424 */ /* 0x000fe200078e00ff */
[----:B------:R-:W1:Y:S01]  /*1480*/  LDCU.64 UR6, c[0x0][0x388] ;  /* 0x00007100ff0677ac */ /* 0x000e620008000a00 */
[----:B0-----:R-:W-:Y:S02]  /*1490*/  IMAD.U32 R6, RZ, RZ, UR4 ;  /* 0x00000004ff067e24 */ /* 0x001fe4000f8e00ff */
[----:B------:R-:W-:Y:S02]  /*14a0*/  IMAD.U32 R7, RZ, RZ, UR5 ;  /* 0x00000005ff077e24 */ /* 0x000fe4000f8e00ff */
[----:B-1----:R-:W-:Y:S02]  /*14b0*/  IMAD.U32 R8, RZ, RZ, UR6 ;  /* 0x00000006ff087e24 */ /* 0x002fe4000f8e00ff */
[----:B------:R-:W-:-:S07]  /*14c0*/  IMAD.U32 R9, RZ, RZ, UR7 ;  /* 0x00000007ff097e24 */ /* 0x000fce000f8e00ff */
[----:B-----5:R-:W-:Y:S05]  /*14d0*/  CALL.REL.NOINC `($_Z7encryptyyiyPhPy$_Z10rsa_modExpyyy) ;  /* 0x00000000003c7944 */ /* 0x020fea0003c00000 */
[----:B------:R-:W0:Y:S01]  /*14e0*/  LDCU.64 UR4, c[0x0][0x3a8] ;  /* 0x00007500ff0477ac */ /* 0x000e220008000a00 */
[----:B------:R-:W-:Y:S01]  /*14f0*/  R2UR UR6, R22 ;  /* 0x00000000160672ca */ /* 0x000fe200000e0000 */
[----:B------:R-:W-:Y:S01]  /*1500*/  IMAD.MOV.U32 R3, RZ, RZ, R5 ;  /* 0x000000ffff037224 */ /* 0x000fe200078e0005 */
[----:B------:R-:W-:Y:S01]  /*1510*/  R2UR UR7, R23 ;  /* 0x00000000170772ca */ /* 0x000fe200000e0000 */
[----:B------:R-:W-:Y:S01]  /*1520*/  IMAD.MOV.U32 R5, RZ, RZ, R19 ;  /* 0x000000ffff057224 */ /* 0x000fe200078e0013 */
[----:B------:R-:W-:-:S04]  /*1530*/  MOV R0, 0x10 ;  /* 0x0000001000007802 */ /* 0x000fc80000000f00 */
[----:B------:R1:W2:Y:S01]  /*1540*/  LDC.64 R6, c[0x4][R0] ;  /* 0x0100000000067b82 */ /* 0x0002a20000000a00 */
[----:B0-----:R-:W-:-:S04]  /*1550*/  LEA R8, P0, R17, UR4, 0x3 ;  /* 0x0000000411087c11 */ /* 0x001fc8000f8018ff */
[----:B------:R-:W-:Y:S01]  /*1560*/  LEA.HI.X R9, R17, UR5, R2, 0x3, P0 ;  /* 0x0000000511097c11 */ /* 0x000fe200080f1c02 */
[----:B------:R-:W-:Y:S02]  /*1570*/  IMAD.MOV.U32 R2, RZ, RZ, R4 ;  /* 0x000000ffff027224 */ /* 0x000fe400078e0004 */
[----:B------:R-:W-:-:S03]  /*1580*/  IMAD.MOV.U32 R4, RZ, RZ, R18 ;  /* 0x000000ffff047224 */ /* 0x000fc600078e0012 */
[----:B------:R1:W-:Y:S04]  /*1590*/  STG.E.64 desc[UR6][R8.64], R2 ;  /* 0x0000000208007986 */ /* 0x0003e8000c101b06 */
[----:B------:R-:W-:-:S07]  /*15a0*/  LEPC R20, `(.L_x_18) ;  /* 0x000000001014794e */ /* 0x000fce0000000000 */
[----:B-12---:R-:W-:Y:S05]  /*15b0*/  CALL.ABS.NOINC R6 ;  /* 0x0000000006007343 */ /* 0x006fea0003c00000 */
.L_x_18:
[----:B------:R-:W-:Y:S05]  /*15c0*/  EXIT ;  /* 0x000000000000794d */ /* 0x000fea0003800000 */
        .type           $_Z7encryptyyiyPhPy$_Z10rsa_modExpyyy,@function
        .size           $_Z7encryptyyiyPhPy$_Z10rsa_modExpyyy,($__internal_0_$__cuda_sm20_rem_u64 - $_Z7encryptyyiyPhPy$_Z10rsa_modExpyyy)
$_Z7encryptyyiyPhPy$_Z10rsa_modExpyyy:
[----:B------:R-:W-:-:S05]  /*15d0*/  VIADD R1, R1, 0xffffffd8 ;  /* 0xffffffd801017836 */ /* 0x000fca0000000000 */
[----:B------:R-:W-:Y:S04]  /*15e0*/  STL [R1+0x24], R25 ;  /* 0x0000241901007387 */ /* 0x000fe80000100800 */
[----:B------:R-:W-:Y:S04]  /*15f0*/  STL [R1+0x20], R24 ;  /* 0x0000201801007387 */ /* 0x000fe80000100800 */
[----:B------:R-:W-:Y:S04]  /*1600*/  STL [R1+0x18], R21 ;  /* 0x0000181501007387 */ /* 0x000fe80000100800 */
[----:B------:R-:W-:Y:S04]  /*1610*/  STL [R1+0x14], R20 ;  /* 0x0000141401007387 */ /* 0x000fe80000100800 */
[----:B------:R0:W-:Y:S04]  /*1620*/  STL [R1+0x4], R16 ;  /* 0x0000041001007387 */ /* 0x0001e80000100800 */
[----:B------:R1:W-:Y:S04]  /*1630*/  STL [R1], R2 ;  /* 0x0000000201007387 */ /* 0x0003e80000100800 */
[----:B------:R2:W-:Y:S01]  /*1640*/  STL [R1+0x1c], R22 ;  /* 0x00001c1601007387 */ /* 0x0005e20000100800 */
[----:B0-----:R-:W0:Y:S05]  /*1650*/  BMOV.32.CLEAR R16, B7 ;  /* 0x0000000007107355 */ /* 0x001e2a0000100000 */
[----:B-1----:R-:W1:Y:S05]  /*1660*/  BMOV.32.CLEAR R2, B6 ;  /* 0x0000000006027355 */ /* 0x002e6a0000100000 */
[----:B------:R3:W-:Y:S01]  /*1670*/  STL [R1+0x10], R19 ;  /* 0x0000101301007387 */ /* 0x0007e20000100800 */
[----:B--2---:R-:W-:-:S03]  /*1680*/  IMAD.MOV.U32 R22, RZ, RZ, R6 ;  /* 0x000000ffff167224 */ /* 0x004fc600078e0006 */
[----:B------:R2:W-:Y:S04]  /*1690*/  STL [R1+0xc], R18 ;  /* 0x00000c1201007387 */ /* 0x0005e80000100800 */
[----:B------:R4:W-:Y:S01]  /*16a0*/  STL [R1+0x8], R17 ;  /* 0x0000081101007387 */ /* 0x0009e20000100800 */
[----:B---3--:R-:W-:Y:S02]  /*16b0*/  IMAD.MOV.U32 R19, RZ, RZ, R7 ;  /* 0x000000ffff137224 */ /* 0x008fe400078e0007 */
[----:B--2---:R-:W-:Y:S02]  /*16c0*/  IMAD.MOV.U32 R18, RZ, RZ, R9 ;  /* 0x000000ffff127224 */ /* 0x004fe400078e0009 */
[----:B----4-:R-:W-:-:S05]  /*16d0*/  IMAD.MOV.U32 R17, RZ, RZ, R8 ;  /* 0x000000ffff117224 */ /* 0x010fca00078e0008 */
[----:B------:R-:W-:Y:S01]  /*16e0*/  ISETP.NE.U32.AND P0, PT, R17, RZ, PT ;  /* 0x000000ff1100720c */ /* 0x000fe20003f05070 */
[----:B------:R-:W-:Y:S03]  /*16f0*/  BSSY.RECONVERGENT B7, `(.L_x_19) ;  /* 0x00000a8000077945 */ /* 0x000fe60003800200 */
[----:B------:R-:W-:-:S13]  /*1700*/  ISETP.NE.AND.EX P0, PT, R18, RZ, PT, P0 ;  /* 0x000000ff1200720c */ /* 0x000fda0003f05300 */
[----:B01----:R-:W-:Y:S05]  /*1710*/  @P0 BRA `(.L_x_20) ;  /* 0x0000000000280947 */ /* 0x003fea0003800000 */
[----:B------:R-:W-:Y:S01]  /*1720*/  MOV R0, 0x0 ;  /* 0x0000000000007802 */ /* 0x000fe20000000f00 */
[----:B------:R-:W0:Y:S01]  /*1730*/  LDCU.64 UR4, c[0x4][0x18] ;  /* 0x01000300ff0477ac */ /* 0x000e220008000a00 */
[----:B------:R-:W-:Y:S02]  /*1740*/  CS2R R6, SRZ ;  /* 0x0000000000067805 */ /* 0x000fe4000001ff00 */
[----:B------:R1:W2:Y:S01]  /*1750*/  LDC.64 R8, c[0x4][R0] ;  /* 0x0100000000087b82 */ /* 0x0002a20000000a00 */
[----:B0-----:R-:W-:Y:S02]  /*1760*/  IMAD.U32 R4, RZ, RZ, UR4 ;  /* 0x00000004ff047e24 */ /* 0x001fe4000f8e00ff */
[----:B-1----:R-:W-:-:S07]  /*1770*/  IMAD.U32 R5, RZ, RZ, UR5 ;  /* 0x00000005ff057e24 */ /* 0x002fce000f8e00ff */
[----:B------:R-:W-:-:S07]  /*1780*/  LEPC R20, `(.L_x_21) ;  /* 0x000000001014794e */ /* 0x000fce0000000000 */
[----:B--2---:R-:W-:Y:S05]  /*1790*/  CALL.ABS.NOINC R8 ;  /* 0x0000000008007343 */ /* 0x004fea0003c00000 */
.L_x_21:
[----:B------:R-:W-:Y:S01]  /*17a0*/  CS2R R4, SRZ ;  /* 0x0000000000047805 */ /* 0x000fe2000001ff00 */
[----:B------:R-:W-:Y:S06]  /*17b0*/  BRA `(.L_x_22) ;  /* 0x00000008006c7947 */ /* 0x000fec0003800000 */
.L_x_20:
[----:B------:R-:W-:Y:S01]  /*17c0*/  LOP3.LUT R0, R5, R18, RZ, 0xfc, !PT ;  /* 0x0000001205007212 */ /* 0x000fe200078efcff */
[----:B------:R-:W-:Y:S03]  /*17d0*/  BSSY.RECONVERGENT B6, `(.L_x_23) ;  /* 0x000001d000067945 */ /* 0x000fe60003800200 */
[----:B------:R-:W-:-:S13]  /*17e0*/  ISETP.NE.U32.AND P0, PT, R0, RZ, PT ;  /* 0x000000ff0000720c */ /* 0x000fda0003f05070 */
[----:B------:R-:W-:Y:S05]  /*17f0*/  @P0 BRA `(.L_x_24) ;  /* 0x00000000004c0947 */ /* 0x000fea0003800000 */
[----:B------:R-:W0:Y:S01]  /*1800*/  I2F.U32.RP R0, R17 ;  /* 0x0000001100007306 */ /* 0x000e220000209000 */
[----:B------:R-:W-:Y:S01]  /*1810*/  ISETP.NE.U32.AND P1, PT, R17, RZ, PT ;  /* 0x000000ff1100720c */ /* 0x000fe20003f25070 */
[----:B------:R-:W-:-:S06]  /*1820*/  IMAD.MOV.U32 R25, RZ, RZ, RZ ;  /* 0x000000ffff197224 */ /* 0x000fcc00078e00ff */
[----:B0-----:R-:W0:Y:S02]  /*1830*/  MUFU.RCP R0, R0 ;  /* 0x0000000000007308 */ /* 0x001e240000001000 */
[----:B0-----:R-:W-:-:S06]  /*1840*/  VIADD R6, R0, 0xffffffe ;  /* 0x0ffffffe00067836 */ /* 0x001fcc0000000000 */
[----:B------:R0:W1:Y:S02]  /*1850*/  F2I.FTZ.U32.TRUNC.NTZ R7, R6 ;  /* 0x0000000600077305 */ /* 0x000064000021f000 */
[----:B0-----:R-:W-:Y:S02]  /*1860*/  IMAD.MOV.U32 R6, RZ, RZ, RZ ;  /* 0x000000ffff067224 */ /* 0x001fe400078e00ff */
[----:B-1----:R-:W-:-:S04]  /*1870*/  IMAD.MOV R8, RZ, RZ, -R7 ;  /* 0x000000ffff087224 */ /* 0x002fc800078e0a07 */
[----:B------:R-:W-:-:S04]  /*1880*/  IMAD R3, R8, R17, RZ ;  /* 0x0000001108037224 */ /* 0x000fc800078e02ff */
[----:B------:R-:W-:-:S06]  /*1890*/  IMAD.HI.U32 R7, R7, R3, R6 ;  /* 0x0000000307077227 */ /* 0x000fcc00078e0006 */
[----:B------:R-:W-:-:S04]  /*18a0*/  IMAD.HI.U32 R7, R7, R4, RZ ;  /* 0x0000000407077227 */ /* 0x000fc800078e00ff */
[----:B------:R-:W-:-:S04]  /*18b0*/  IMAD.MOV R7, RZ, RZ, -R7 ;  /* 0x000000ffff077224 */ /* 0x000fc800078e0a07 */
[----:B------:R-:W-:-:S05]  /*18c0*/  IMAD R24, R17, R7, R4 ;  /* 0x0000000711187224 */ /* 0x000fca00078e0204 */
[----:B------:R-:W-:-:S13]  /*18d0*/  ISETP.GE.U32.AND P0, PT, R24, R17, PT ;  /* 0x000000111800720c */ /* 0x000fda0003f06070 */
[----:B------:R-:W-:-:S05]  /*18e0*/  @P0 IMAD.IADD R24, R24, 0x1, -R17 ;  /* 0x0000000118180824 */ /* 0x000fca00078e0a11 */
[----:B------:R-:W-:-:S13]  /*18f0*/  ISETP.GE.U32.AND P0, PT, R24, R17, PT ;  /* 0x000000111800720c */ /* 0x000fda0003f06070 */
[----:B------:R-:W-:Y:S01]  /*1900*/  @P0 IMAD.IADD R24, R24, 0x1, -R17 ;  /* 0x0000000118180824 */ /* 0x000fe200078e0a11 */
[----:B------:R-:W-:Y:S01]  /*1910*/  @!P1 LOP3.LUT R24, RZ, R17, RZ, 0x33, !PT ;  /* 0x00000011ff189212 */ /* 0x000fe200078e33ff */
[----:B------:R-:W-:Y:S06]  /*1920*/  BRA `(.L_x_25) ;  /* 0x00000000001c7947 */ /* 0x000fec0003800000 */
.L_x_24:
[----:B------:R-:W-:Y:S01]  /*1930*/  IMAD.MOV.U32 R6, RZ, RZ, R17 ;  /* 0x000000ffff067224 */ /* 0x000fe200078e0011 */
[----:B------:R-:W-:Y:S01]  /*1940*/  MOV R20, 0x1980 ;  /* 0x0000198000147802 */ /* 0x000fe20000000f00 */
[----:B------:R-:W-:Y:S02]  /*1950*/  IMAD.MOV.U32 R7, RZ, RZ, R18 ;  /* 0x000000ffff077224 */ /* 0x000fe400078e0012 */
[----:B------:R-:W-:-:S07]  /*1960*/  IMAD.MOV.U32 R21, RZ, RZ, 0x0 ;  /* 0x00000000ff157424 */ /* 0x000fce00078e00ff */
[----:B------:R-:W-:Y:S05]  /*1970*/  CALL.REL.NOINC `($__internal_0_$__cuda_sm20_rem_u64) ;  /* 0x0000000800387944 */ /* 0x000fea0003c00000 */
[----:B------:R-:W-:Y:S02]  /*1980*/  IMAD.MOV.U32 R24, RZ, RZ, R4 ;  /* 0x000000ffff187224 */ /* 0x000fe400078e0004 */
[----:B------:R-:W-:-:S07]  /*1990*/  IMAD.MOV.U32 R25, RZ, RZ, R5 ;  /* 0x000000ffff197224 */ /* 0x000fce00078e0005 */
.L_x_25:
[----:B------:R-:W-:Y:S05]  /*19a0*/  BSYNC.RECONVERGENT B6 ;  /* 0x0000000000067941 */ /* 0x000fea0003800200 */
.L_x_23:
[----:B------:R-:W-:Y:S01]  /*19b0*/  ISETP.NE.U32.AND P0, PT, R22, RZ, PT ;  /* 0x000000ff1600720c */ /* 0x000fe20003f05070 */
[----:B------:R-:W-:Y:S02]  /*19c0*/  IMAD.MOV.U32 R4, RZ, RZ, 0x1 ;  /* 0x00000001ff047424 */ /* 0x000fe400078e00ff */
[----:B------:R-:W-:Y:S01]  /*19d0*/  IMAD.MOV.U32 R5, RZ, RZ, 0x0 ;  /* 0x00000000ff057424 */ /* 0x000fe200078e00ff */
[----:B------:R-:W-:-:S13]  /*19e0*/  ISETP.NE.AND.EX P0, PT, R19, RZ, PT, P0 ;  /* 0x000000ff1300720c */ /* 0x000fda0003f05300 */
[----:B------:R-:W-:Y:S05]  /*19f0*/  @!P0 BRA `(.L_x_22) ;  /* 0x0000000400dc8947 */ /* 0x000fea0003800000 */
[----:B------:R-:W-:Y:S01]  /*1a00*/  ISETP.NE.U32.AND P0, PT, R22, 0x1, PT ;  /* 0x000000011600780c */ /* 0x000fe20003f05070 */
[----:B------:R-:W-:Y:S02]  /*1a10*/  IMAD.MOV.U32 R4, RZ, RZ, R24 ;  /* 0x000000ffff047224 */ /* 0x000fe400078e0018 */
[----:B------:R-:W-:Y:S01]  /*1a20*/  IMAD.MOV.U32 R5, RZ, RZ, R25 ;  /* 0x000000ffff057224 */ /* 0x000fe200078e0019 */
[----:B------:R-:W-:-:S13]  /*1a30*/  ISETP.NE.AND.EX P0, PT, R19, RZ, PT, P0 ;  /* 0x000000ff1300720c */ /* 0x000fda0003f05300 */
[----:B------:R-:W-:Y:S05]  /*1a40*/  @!P0 BRA `(.L_x_22) ;  /* 0x0000000400c88947 */ /* 0x000fea0003800000 */
[----:B------:R-:W-:-:S04]  /*1a50*/  LOP3.LUT R0, R22, 0x1, RZ, 0xc0, !PT ;  /* 0x0000000116007812 */ /* 0x000fc800078ec0ff */
[----:B------:R-:W-:-:S04]  /*1a60*/  ISETP.NE.U32.AND P0, PT, R0, 0x1, PT ;  /* 0x000000010000780c */ /* 0x000fc80003f05070 */
[----:B------:R-:W-:-:S13]  /*1a70*/  ISETP.NE.U32.AND.EX P0, PT, RZ, RZ, PT, P0 ;  /* 0x000000ffff00720c */ /* 0x000fda0003f05100 */
[----:B------:R-:W-:Y:S05]  /*1a80*/  @P0 BRA `(.L_x_26) ;  /* 0x0000000000a80947 */ /* 0x000fea0003800000 */
[----:B------:R-:W-:Y:S01]  /*1a90*/  IADD3 R6, P0, PT, R22, -0x1, RZ ;  /* 0xffffffff16067810 */ /* 0x000fe20007f1e0ff */
[----:B------:R-:W-:Y:S01]  /*1aa0*/  IMAD.MOV.U32 R4, RZ, RZ, R24 ;  /* 0x000000ffff047224 */ /* 0x000fe200078e0018 */
[----:B------:R-:W-:Y:S01]  /*1ab0*/  MOV R20, 0x1b20 ;  /* 0x00001b2000147802 */ /* 0x000fe20000000f00 */
[----:B------:R-:W-:Y:S01]  /*1ac0*/  IMAD.MOV.U32 R5, RZ, RZ, R25 ;  /* 0x000000ffff057224 */ /* 0x000fe200078e0019 */
[----:B------:R-:W-:Y:S01]  /*1ad0*/  IADD3.X R7, PT, PT, R19, -0x1, RZ, P0, !PT ;  /* 0xffffffff13077810 */ /* 0x000fe200007fe4ff */
[----:B------:R-:W-:Y:S02]  /*1ae0*/  IMAD.MOV.U32 R8, RZ, RZ, R17 ;  /* 0x000000ffff087224 */ /* 0x000fe400078e0011 */
[----:B------:R-:W-:Y:S02]  /*1af0*/  IMAD.MOV.U32 R9, RZ, RZ, R18 ;  /* 0x000000ffff097224 */ /* 0x000fe400078e0012 */
[----:B------:R-:W-:-:S07]  /*1b00*/  IMAD.MOV.U32 R21, RZ, RZ, 0x0 ;  /* 0x00000000ff157424 */ /* 0x000fce00078e00ff */
[----:B------:R-:W-:Y:S05]  /*1b10*/  CALL.REL.NOINC `($_Z7encryptyyiyPhPy$_Z10rsa_modExpyyy) ;  /* 0xfffffff800ac7944 */ /* 0x000fea0003c3ffff */
[-C--:B------:R-:W-:Y:S02]  /*1b20*/  IMAD R3, R5, R24.reuse, RZ ;  /* 0x0000001805037224 */ /* 0x080fe400078e02ff */
[----:B------:R-:W-:-:S04]  /*1b30*/  IMAD.WIDE.U32 R6, R4, R24, RZ ;  /* 0x0000001804067225 */ /* 0x000fc800078e00ff */
[----:B------:R-:W-:-:S04]  /*1b40*/  IMAD R3, R4, R25, R3 ;  /* 0x0000001904037224 */ /* 0x000fc800078e0203 */
[----:B------:R-:W-:-:S05]  /*1b50*/  IMAD.IADD R5, R7, 0x1, R3 ;  /* 0x0000000107057824 */ /* 0x000fca00078e0203 */
[----:B------:R-:W-:-:S04]  /*1b60*/  LOP3.LUT R0, R5, R18, RZ, 0xfc, !PT ;  /* 0x0000001205007212 */ /* 0x000fc800078efcff */
[----:B------:R-:W-:-:S13]  /*1b70*/  ISETP.NE.U32.AND P0, PT, R0, RZ, PT ;  /* 0x000000ff0000720c */ /* 0x000fda0003f05070 */
[----:B------:R-:W-:Y:S05]  /*1b80*/  @P0 BRA `(.L_x_27) ;  /* 0x00000000004c0947 */ /* 0x000fea0003800000 */
[----:B------:R-:W0:Y:S01]  /*1b90*/  I2F.U32.RP R3, R17 ;  /* 0x0000001100037306 */ /* 0x000e220000209000 */
[----:B------:R-:W-:Y:S01]  /*1ba0*/  IMAD.MOV.U32 R4, RZ, RZ, RZ ;  /* 0x000000ffff047224 */ /* 0x000fe200078e00ff */
[----:B------:R-:W-:-:S06]  /*1bb0*/  ISETP.NE.U32.AND P1, PT, R17, RZ, PT ;  /* 0x000000ff1100720c */ /* 0x000fcc0003f25070 */
[----:B0-----:R-:W0:Y:S02]  /*1bc0*/  MUFU.RCP R3, R3 ;  /* 0x0000000300037308 */ /* 0x001e240000001000 */
[----:B0-----:R-:W-:-:S06]  /*1bd0*/  VIADD R5, R3, 0xffffffe ;  /* 0x0ffffffe03057836 */ /* 0x001fcc0000000000 */
[----:B------:R-:W0:Y:S02]  /*1be0*/  F2I.FTZ.U32.TRUNC.NTZ R5, R5 ;  /* 0x0000000500057305 */ /* 0x000e24000021f000 */
[----:B0-----:R-:W-:-:S04]  /*1bf0*/  IMAD.MOV R0, RZ, RZ, -R5 ;  /* 0x000000ffff007224 */ /* 0x001fc800078e0a05 */
[----:B------:R-:W-:-:S04]  /*1c00*/  IMAD R7, R0, R17, RZ ;  /* 0x0000001100077224 */ /* 0x000fc800078e02ff */
[----:B------:R-:W-:-:S04]  /*1c10*/  IMAD.HI.U32 R7, R5, R7, R4 ;  /* 0x0000000705077227 */ /* 0x000fc800078e0004 */
[----:B------:R-:W-:Y:S02]  /*1c20*/  IMAD.MOV.U32 R5, RZ, RZ, RZ ;  /* 0x000000ffff057224 */ /* 0x000fe400078e00ff */
        /* <DEDUP_REMOVED lines=9> */
.L_x_27:
[----:B------:R-:W-:Y:S01]  /*1cc0*/  IMAD.MOV.U32 R4, RZ, RZ, R6 ;  /* 0x000000ffff047224 */ /* 0x000fe200078e0006 */
[----:B------:R-:W-:Y:S01]  /*1cd0*/  MOV R20, 0x1d20 ;  /* 0x00001d2000147802 */ /* 0x000fe20000000f00 */
[----:B------:R-:W-:Y:S02]  /*1ce0*/  IMAD.MOV.U32 R6, RZ, RZ, R17 ;  /* 0x000000ffff067224 */ /* 0x000fe400078e0011 */
[----:B------:R-:W-:Y:S02]  /*1cf0*/  IMAD.MOV.U32 R7, RZ, RZ, R18 ;  /* 0x000000ffff077224 */ /* 0x000fe400078e0012 */
[----:B------:R-:W-:-:S07]  /*1d00*/  IMAD.MOV.U32 R21, RZ, RZ, 0x0 ;  /* 0x00000000ff157424 */ /* 0x000fce00078e00ff */
[----:B------:R-:W-:Y:S05]  /*1d10*/  CALL.REL.NOINC `($__internal_0_$__cuda_sm20_rem_u64) ;  /* 0x0000000400507944 */ /* 0x000fea0003c00000 */
[----:B------:R-:W-:Y:S05]  /*1d20*/  BRA `(.L_x_22) ;  /* 0x0000000400107947 */ /* 0x000fea0003800000 */
.L_x_26:
[-C--:B------:R-:W-:Y:S01]  /*1d30*/  IMAD R3, R25, R24.reuse, RZ ;  /* 0x0000001819037224 */ /* 0x080fe200078e02ff */
[----:B------:R-:W-:Y:S01]  /*1d40*/  BSSY.RECONVERGENT B6, `(.L_x_28) ;  /* 0x0000020000067945 */ /* 0x000fe20003800200 */
[----:B------:R-:W-:-:S04]  /*1d50*/  IMAD.WIDE.U32 R4, R24, R24, RZ ;  /* 0x0000001818047225 */ /* 0x000fc800078e00ff */
[----:B------:R-:W-:-:S04]  /*1d60*/  IMAD R3, R24, R25, R3 ;  /* 0x0000001918037224 */ /* 0x000fc800078e0203 */
[----:B------:R-:W-:-:S05]  /*1d70*/  IMAD.IADD R3, R5, 0x1, R3 ;  /* 0x0000000105037824 */ /* 0x000fca00078e0203 */
[----:B------:R-:W-:-:S04]  /*1d80*/  LOP3.LUT R0, R3, R18, RZ, 0xfc, !PT ;  /* 0x0000001203007212 */ /* 0x000fc800078efcff */
[----:B------:R-:W-:-:S13]  /*1d90*/  ISETP.NE.U32.AND P0, PT, R0, RZ, PT ;  /* 0x000000ff0000720c */ /* 0x000fda0003f05070 */
[----:B------:R-:W-:Y:S05]  /*1da0*/  @P0 BRA `(.L_x_29) ;  /* 0x00000000004c0947 */ /* 0x000fea0003800000 */
[----:B------:R-:W0:Y:S01]  /*1db0*/  I2F.U32.RP R3, R17 ;  /* 0x0000001100037306 */ /* 0x000e220000209000 */
[----:B------:R-:W-:-:S07]  /*1dc0*/  ISETP.NE.U32.AND P1, PT, R17, RZ, PT ;  /* 0x000000ff1100720c */ /* 0x000fce0003f25070 */
        /* <DEDUP_REMOVED lines=8> */
[----:B------:R-:W-:Y:S02]  /*1e50*/  IMAD.MOV R0, RZ, RZ, -R0 ;  /* 0x000000ffff007224 */ /* 0x000fe400078e0a00 */
[----:B------:R-:W-:Y:S02]  /*1e60*/  IMAD.MOV.U32 R5, RZ, RZ, RZ ;  /* 0x000000ffff057224 */ /* 0x000fe400078e00ff */
[----:B------:R-:W-:-:S05]  /*1e70*/  IMAD R4, R17, R0, R4 ;  /* 0x0000000011047224 */ /* 0x000fca00078e0204 */
[----:B------:R-:W-:-:S13]  /*1e80*/  ISETP.GE.U32.AND P0, PT, R4, R17, PT ;  /* 0x000000110400720c */ /* 0x000fda0003f06070 */
[----:B------:R-:W-:-:S05]  /*1e90*/  @P0 IMAD.IADD R4, R4, 0x1, -R17 ;  /* 0x0000000104040824 */ /* 0x000fca00078e0a11 */
[----:B------:R-:W-:-:S13]  /*1ea0*/  ISETP.GE.U32.AND P0, PT, R4, R17, PT ;  /* 0x000000110400720c */ /* 0x000fda0003f06070 */
[----:B------:R-:W-:Y:S01]  /*1eb0*/  @P0 IMAD.IADD R4, R4, 0x1, -R17 ;  /* 0x0000000104040824 */ /* 0x000fe200078e0a11 */
[----:B------:R-:W-:Y:S01]  /*1ec0*/  @!P1 LOP3.LUT R4, RZ, R17, RZ, 0x33, !PT ;  /* 0x00000011ff049212 */ /* 0x000fe200078e33ff */
[----:B------:R-:W-:Y:S06]  /*1ed0*/  BRA `(.L_x_30) ;  /* 0x0000000000187947 */ /* 0x000fec0003800000 */
.L_x_29:
[----:B------:R-:W-:Y:S01]  /*1ee0*/  IMAD.MOV.U32 R5, RZ, RZ, R3 ;  /* 0x000000ffff057224 */ /* 0x000fe200078e0003 */
[----:B------:R-:W-:Y:S01]  /*1ef0*/  MOV R20, 0x1f40 ;  /* 0x00001f4000147802 */ /* 0x000fe20000000f00 */
[----:B------:R-:W-:Y:S02]  /*1f00*/  IMAD.MOV.U32 R6, RZ, RZ, R17 ;  /* 0x000000ffff067224 */ /* 0x000fe400078e0011 */
[----:B------:R-:W-:Y:S02]  /*1f10*/  IMAD.MOV.U32 R7, RZ, RZ, R18 ;  /* 0x000000ffff077224 */ /* 0x000fe400078e0012 */
[----:B------:R-:W-:-:S07]  /*1f20*/  IMAD.MOV.U32 R21, RZ, RZ, 0x0 ;  /* 0x00000000ff157424 */ /* 0x000fce00078e00ff */
[----:B------:R-:W-:Y:S05]  /*1f30*/  CALL.REL.NOINC `($__internal_0_$__cuda_sm20_rem_u64) ;  /* 0x0000000000c87944 */ /* 0x000fea0003c00000 */
.L_x_30:
[----:B------:R-:W-:Y:S05]  /*1f40*/  BSYNC.RECONVERGENT B6 ;  /* 0x0000000000067941 */ /* 0x000fea0003800200 */
.L_x_28:
[----:B------:R-:W-:Y:S01]  /*1f50*/  SHF.R.U64 R6, R22, 0x1, R19 ;  /* 0x0000000116067819 */ /* 0x000fe20000001213 */
[----:B------:R-:W-:Y:S01]  /*1f60*/  IMAD.MOV.U32 R8, RZ, RZ, R17 ;  /* 0x000000ffff087224 */ /* 0x000fe200078e0011 */
[----:B------:R-:W-:Y:S01]  /*1f70*/  SHF.R.U32.HI R7, RZ, 0x1, R19 ;  /* 0x00000001ff077819 */ /* 0x000fe20000011613 */
[----:B------:R-:W-:Y:S01]  /*1f80*/  IMAD.MOV.U32 R9, RZ, RZ, R18 ;  /* 0x000000ffff097224 */ /* 0x000fe200078e0012 */
[----:B------:R-:W-:Y:S01]  /*1f90*/  MOV R20, 0x1fc0 ;  /* 0x00001fc000147802 */ /* 0x000fe20000000f00 */
[----:B------:R-:W-:-:S07]  /*1fa0*/  IMAD.MOV.U32 R21, RZ, RZ, 0x0 ;  /* 0x00000000ff157424 */ /* 0x000fce00078e00ff */
[----:B------:R-:W-:Y:S05]  /*1fb0*/  CALL.REL.NOINC `($_Z7encryptyyiyPhPy$_Z10rsa_modExpyyy) ;  /* 0xfffffff400847944 */ /* 0x000fea0003c3ffff */
        /* <DEDUP_REMOVED lines=22> */
.L_x_31:
[----:B------:R-:W-:Y:S01]  /*2120*/  IMAD.MOV.U32 R6, RZ, RZ, R17 ;  /* 0x000000ffff067224 */ /* 0x000fe200078e0011 */
[----:B------:R-:W-:Y:S01]  /*2130*/  MOV R20, 0x2170 ;  /* 0x0000217000147802 */ /* 0x000fe20000000f00 */
[----:B------:R-:W-:Y:S02]  /*2140*/  IMAD.MOV.U32 R7, RZ, RZ, R18 ;  /* 0x000000ffff077224 */ /* 0x000fe400078e0012 */
[----:B------:R-:W-:-:S07]  /*2150*/  IMAD.MOV.U32 R21, RZ, RZ, 0x0 ;  /* 0x00000000ff157424 */ /* 0x000fce00078e00ff */
[----:B------:R-:W-:Y:S05]  /*2160*/  CALL.REL.NOINC `($__internal_0_$__cuda_sm20_rem_u64) ;  /* 0x00000000003c7944 */ /* 0x000fea0003c00000 */
.L_x_22:
[----:B------:R-:W-:Y:S05]  /*2170*/  BSYNC.RECONVERGENT B7 ;  /* 0x0000000000077941 */ /* 0x000fea0003800200 */
.L_x_19:
[----:B------:R-:W2:Y:S01]  /*2180*/  LDL R20, [R1+0x14] ;  /* 0x0000140001147983 */ /* 0x000ea20000100800 */
[----:B------:R0:W-:Y:S05]  /*2190*/  BMOV.32 B6, R2 ;  /* 0x0000000206007356 */ /* 0x0001ea0000000000 */
[----:B------:R-:W2:Y:S01]  /*21a0*/  LDL R21, [R1+0x18] ;  /* 0x0000180001157983 */ /* 0x000ea20000100800 */
[----:B------:R1:W-:Y:S05]  /*21b0*/  BMOV.32 B7, R16 ;  /* 0x0000001007007356 */ /* 0x0003ea0000000000 */
[----:B0-----:R-:W2:Y:S04]  /*21c0*/  LDL R2, [R1] ;  /* 0x0000000001027983 */ /* 0x001ea80000100800 */
[----:B-1----:R-:W2:Y:S04]  /*21d0*/  LDL R16, [R1+0x4] ;  /* 0x0000040001107983 */ /* 0x002ea80000100800 */
[----:B------:R-:W2:Y:S04]  /*21e0*/  LDL R17, [R1+0x8] ;  /* 0x0000080001117983 */ /* 0x000ea80000100800 */
[----:B------:R-:W2:Y:S04]  /*21f0*/  LDL R18, [R1+0xc] ;  /* 0x00000c0001127983 */ /* 0x000ea80000100800 */
[----:B------:R-:W2:Y:S04]  /*2200*/  LDL R19, [R1+0x10] ;  /* 0x0000100001137983 */ /* 0x000ea80000100800 */
[----:B------:R-:W2:Y:S04]  /*2210*/  LDL R22, [R1+0x1c] ;  /* 0x00001c0001167983 */ /* 0x000ea80000100800 */
[----:B------:R-:W2:Y:S04]  /*2220*/  LDL R24, [R1+0x20] ;  /* 0x0000200001187983 */ /* 0x000ea80000100800 */
[----:B------:R0:W2:Y:S02]  /*2230*/  LDL R25, [R1+0x24] ;  /* 0x0000240001197983 */ /* 0x0000a40000100800 */
[----:B0-----:R-:W-:Y:S01]  /*2240*/  VIADD R1, R1, 0x28 ;  /* 0x0000002801017836 */ /* 0x001fe20000000000 */
[----:B--2---:R-:W-:Y:S06]  /*2250*/  RET.REL.NODEC R20 `(_Z7encryptyyiyPhPy) ;  /* 0xffffffdc14687950 */ /* 0x004fec0003c3ffff */
        .weak           $__internal_0_$__cuda_sm20_rem_u64
        .type           $__internal_0_$__cuda_sm20_rem_u64,@function
        .size           $__internal_0_$__cuda_sm20_rem_u64,(.L_x_34 - $__internal_0_$__cuda_sm20_rem_u64)
$__internal_0_$__cuda_sm20_rem_u64:
[----:B------:R-:W-:Y:S02]  /*2260*/  VIADD R1, R1, 0xfffffff8 ;  /* 0xfffffff801017836 */ /* 0x000fe40000000000 */
[----:B------:R-:W-:-:S03]  /*2270*/  IMAD.MOV.U32 R3, RZ, RZ, R7 ;  /* 0x000000ffff037224 */ /* 0x000fc600078e0007 */
[----:B------:R0:W-:Y:S02]  /*2280*/  STL [R1], R2 ;  /* 0x0000000201007387 */ /* 0x0001e40000100800 */
[----:B0-----:R-:W-:-:S04]  /*2290*/  IMAD.MOV.U32 R2, RZ, RZ, R6 ;  /* 0x000000ffff027224 */ /* 0x001fc800078e0006 */
[----:B------:R-:W0:Y:S08]  /*22a0*/  I2F.U64.RP R0, R2 ;  /* 0x0000000200007312 */ /* 0x000e300000309000 */
[----:B0-----:R-:W0:Y:S02]  /*22b0*/  MUFU.RCP R0, R0 ;  /* 0x0000000000007308 */ /* 0x001e240000001000 */
[----:B0-----:R-:W-:-:S06]  /*22c0*/  VIADD R6, R0, 0x1ffffffe ;  /* 0x1ffffffe00067836 */ /* 0x001fcc0000000000 */
[----:B------:R-:W0:Y:S02]  /*22d0*/  F2I.U64.TRUNC R6, R6 ;  /* 0x0000000600067311 */ /* 0x000e24000020d800 */
[----:B0-----:R-:W-:-:S04]  /*22e0*/  IMAD.WIDE.U32 R8, R6, R2, RZ ;  /* 0x0000000206087225 */ /* 0x001fc800078e00ff */
[----:B------:R-:W-:Y:S01]  /*22f0*/  IMAD R9, R6, R3, R9 ;  /* 0x0000000306097224 */ /* 0x000fe200078e0209 */
[----:B------:R-:W-:-:S03]  /*2300*/  IADD3 R11, P0, PT, RZ, -R8, RZ ;  /* 0x80000008ff0b7210 */ /* 0x000fc60007f1e0ff */
[----:B------:R-:W-:Y:S02]  /*2310*/  IMAD R9, R7, R2, R9 ;  /* 0x0000000207097224 */ /* 0x000fe400078e0209 */
[----:B------:R-:W-:-:S04]  /*2320*/  IMAD.HI.U32 R8, R6, R11, RZ ;  /* 0x0000000b06087227 */ /* 0x000fc800078e00ff */
[----:B------:R-:W-:Y:S02]  /*2330*/  IMAD.X R13, RZ, RZ, ~R9, P0 ;  /* 0x000000ffff0d7224 */ /* 0x000fe400000e0e09 */
[----:B------:R-:W-:Y:S02]  /*2340*/  IMAD.MOV.U32 R9, RZ, RZ, R6 ;  /* 0x000000ffff097224 */ /* 0x000fe400078e0006 */
[-C--:B------:R-:W-:Y:S02]  /*2350*/  IMAD R15, R7, R13.reuse, RZ ;  /* 0x0000000d070f7224 */ /* 0x080fe400078e02ff */
[----:B------:R-:W-:-:S04]  /*2360*/  IMAD.WIDE.U32 R8, P0, R6, R13, R8 ;  /* 0x0000000d06087225 */ /* 0x000fc80007800008 */
[----:B------:R-:W-:-:S04]  /*2370*/  IMAD.HI.U32 R13, R7, R13, RZ ;  /* 0x0000000d070d7227 */ /* 0x000fc800078e00ff */
[----:B------:R-:W-:-:S04]  /*2380*/  IMAD.HI.U32 R8, P1, R7, R11, R8 ;  /* 0x0000000b07087227 */ /* 0x000fc80007820008 */
[----:B------:R-:W-:Y:S01]  /*2390*/  IMAD.X R0, R13, 0x1, R7, P0 ;  /* 0x000000010d007824 */ /* 0x000fe200000e0607 */
[----:B------:R-:W-:-:S04]  /*23a0*/  IADD3 R9, P2, PT, R15, R8, RZ ;  /* 0x000000080f097210 */ /* 0x000fc80007f5e0ff */
[----:B------:R-:W-:Y:S01]  /*23b0*/  IADD3.X R11, PT, PT, RZ, RZ, R0, P2, P1 ;  /* 0x000000ffff0b7210 */ /* 0x000fe200017e2400 */
[----:B------:R-:W-:-:S04]  /*23c0*/  IMAD.WIDE.U32 R6, R9, R2, RZ ;  /* 0x0000000209067225 */ /* 0x000fc800078e00ff */
[----:B------:R-:W-:Y:S01]  /*23d0*/  IMAD R0, R9, R3, R7 ;  /* 0x0000000309007224 */ /* 0x000fe200078e0207 */
[----:B------:R-:W-:-:S03]  /*23e0*/  IADD3 R7, P0, PT, RZ, -R6, RZ ;  /* 0x80000006ff077210 */ /* 0x000fc60007f1e0ff */
[----:B------:R-:W-:Y:S02]  /*23f0*/  IMAD R0, R11, R2, R0 ;  /* 0x000000020b007224 */ /* 0x000fe400078e0200 */
[----:B------:R-:W-:-:S04]  /*2400*/  IMAD.HI.U32 R8, R9, R7, RZ ;  /* 0x0000000709087227 */ /* 0x000fc800078e00ff */
[----:B------:R-:W-:-:S04]  /*2410*/  IMAD.X R0, RZ, RZ, ~R0, P0 ;  /* 0x000000ffff007224 */ /* 0x000fc800000e0e00 */
[----:B------:R-:W-:-:S04]  /*2420*/  IMAD.WIDE.U32 R8, P0, R9, R0, R8 ;  /* 0x0000000009087225 */ /* 0x000fc80007800008 */
[C---:B------:R-:W-:Y:S02]  /*2430*/  IMAD R6, R11.reuse, R0, RZ ;  /* 0x000000000b067224 */ /* 0x040fe400078e02ff */
[----:B------:R-:W-:-:S04]  /*2440*/  IMAD.HI.U32 R9, P1, R11, R7, R8 ;  /* 0x000000070b097227 */ /* 0x000fc80007820008 */
[----:B------:R-:W-:Y:S01]  /*2450*/  IMAD.HI.U32 R0, R11, R0, RZ ;  /* 0x000000000b007227 */ /* 0x000fe200078e00ff */
[----:B------:R-:W-:-:S03]  /*2460*/  IADD3 R9, P2, PT, R6, R9, RZ ;  /* 0x0000000906097210 */ /* 0x000fc60007f5e0ff */
[----:B------:R-:W-:Y:S02]  /*2470*/  IMAD.X R11, R0, 0x1, R11, P0 ;  /* 0x00000001000b7824 */ /* 0x000fe400000e060b */
[----:B------:R-:W-:-:S03]  /*2480*/  IMAD.HI.U32 R6, R9, R4, RZ ;  /* 0x0000000409067227 */ /* 0x000fc600078e00ff */
[----:B------:R-:W-:Y:S01]  /*2490*/  IADD3.X R11, PT, PT, RZ, RZ, R11, P2, P1 ;  /* 0x000000ffff0b7210 */ /* 0x000fe200017e240b */
[----:B------:R-:W-:Y:S02]  /*24a0*/  IMAD.MOV.U32 R7, RZ, RZ, RZ ;  /* 0x000000ffff077224 */ /* 0x000fe400078e00ff */
[----:B------:R-:W-:-:S04]  /*24b0*/  IMAD.WIDE.U32 R6, R9, R5, R6 ;  /* 0x0000000509067225 */ /* 0x000fc800078e0006 */
[C---:B------:R-:W-:Y:S02]  /*24c0*/  IMAD R9, R11.reuse, R5, RZ ;  /* 0x000000050b097224 */ /* 0x040fe400078e02ff */
[----:B------:R-:W-:-:S04]  /*24d0*/  IMAD.HI.U32 R6, P0, R11, R4, R6 ;  /* 0x000000040b067227 */ /* 0x000fc80007800006 */
[----:B------:R-:W-:Y:S01]  /*24e0*/  IMAD.HI.U32 R0, R11, R5, RZ ;  /* 0x000000050b007227 */ /* 0x000fe200078e00ff */
[----:B------:R-:W-:-:S03]  /*24f0*/  IADD3 R9, P1, PT, R9, R6, RZ ;  /* 0x0000000609097210 */ /* 0x000fc60007f3e0ff */
[----:B------:R-:W-:Y:S02]  /*2500*/  IMAD.X R0, RZ, RZ, R0, P0 ;  /* 0x000000ffff007224 */ /* 0x000fe400000e0600 */
[----:B------:R-:W-:-:S04]  /*2510*/  IMAD.WIDE.U32 R6, R9, R2, RZ ;  /* 0x0000000209067225 */ /* 0x000fc800078e00ff */
[----:B------:R-:W-:Y:S01]  /*2520*/  IMAD.X R11, RZ, RZ, R0, P1 ;  /* 0x000000ffff0b7224 */ /* 0x000fe200008e0600 */
[----:B------:R-:W-:Y:S01]  /*2530*/  IADD3 R13, P1, PT, -R6, R4, RZ ;  /* 0x00000004060d7210 */ /* 0x000fe20007f3e1ff */
[----:B------:R-:W-:-:S03]  /*2540*/  IMAD R9, R9, R3, R7 ;  /* 0x0000000309097224 */ /* 0x000fc600078e0207 */
[-C--:B------:R-:W-:Y:S01]  /*2550*/  ISETP.GE.U32.AND P0, PT, R13, R2.reuse, PT ;  /* 0x000000020d00720c */ /* 0x080fe20003f06070 */
[----:B------:R-:W-:-:S04]  /*2560*/  IMAD R0, R11, R2, R9 ;  /* 0x000000020b007224 */ /* 0x000fc800078e0209 */
[----:B------:R-:W-:Y:S01]  /*2570*/  IMAD.X R5, R5, 0x1, ~R0, P1 ;  /* 0x0000000105057824 */ /* 0x000fe200008e0e00 */
[----:B------:R-:W-:-:S04]  /*2580*/  IADD3 R7, P1, PT, -R2, R13, RZ ;  /* 0x0000000d02077210 */ /* 0x000fc80007f3e1ff */
[C---:B------:R-:W-:Y:S01]  /*2590*/  ISETP.GE.U32.AND.EX P0, PT, R5.reuse, R3, PT, P0 ;  /* 0x000000030500720c */ /* 0x040fe20003f06100 */
[----:B------:R-:W-:Y:S01]  /*25a0*/  IMAD.X R9, R5, 0x1, ~R3, P1 ;  /* 0x0000000105097824 */ /* 0x000fe200008e0e03 */
[C---:B------:R-:W-:Y:S02]  /*25b0*/  ISETP.NE.U32.AND P1, PT, R2.reuse, RZ, PT ;  /* 0x000000ff0200720c */ /* 0x040fe40003f25070 */
[----:B------:R-:W-:Y:S02]  /*25c0*/  SEL R7, R7, R13, P0 ;  /* 0x0000000d07077207 */ /* 0x000fe40000000000 */
[----:B------:R-:W-:Y:S02]  /*25d0*/  SEL R9, R9, R5, P0 ;  /* 0x0000000509097207 */ /* 0x000fe40000000000 */
[----:B------:R-:W-:Y:S02]  /*25e0*/  IADD3 R4, P2, PT, -R2, R7, RZ ;  /* 0x0000000702047210 */ /* 0x000fe40007f5e1ff */
[----:B------:R-:W-:-:S02]  /*25f0*/  ISETP.GE.U32.AND P0, PT, R7, R2, PT ;  /* 0x000000020700720c */ /* 0x000fc40003f06070 */
[----:B------:R-:W-:Y:S01]  /*2600*/  ISETP.NE.AND.EX P1, PT, R3, RZ, PT, P1 ;  /* 0x000000ff0300720c */ /* 0x000fe20003f25310 */
[C---:B------:R-:W-:Y:S01]  /*2610*/  IMAD.X R5, R9.reuse, 0x1, ~R3, P2 ;  /* 0x0000000109057824 */ /* 0x040fe200010e0e03 */
[----:B------:R-:W-:Y:S01]  /*2620*/  ISETP.GE.U32.AND.EX P0, PT, R9, R3, PT, P0 ;  /* 0x000000030900720c */ /* 0x000fe20003f06100 */
[----:B------:R0:W2:Y:S03]  /*2630*/  LDL R2, [R1] ;  /* 0x0000000001027983 */ /* 0x0000a60000100800 */
[----:B------:R-:W-:Y:S02]  /*2640*/  SEL R4, R4, R7, P0 ;  /* 0x0000000704047207 */ /* 0x000fe40000000000 */
[----:B------:R-:W-:Y:S02]  /*2650*/  SEL R5, R5, R9, P0 ;  /* 0x0000000905057207 */ /* 0x000fe40000000000 */
[----:B------:R-:W-:Y:S01]  /*2660*/  SEL R4, R4, 0xffffffff, P1 ;  /* 0xffffffff04047807 */ /* 0x000fe20000800000 */
[----:B0-----:R-:W-:Y:S01]  /*2670*/  VIADD R1, R1, 0x8 ;  /* 0x0000000801017836 */ /* 0x001fe20000000000 */
[----:B------:R-:W-:Y:S01]  /*2680*/  SEL R5, R5, 0xffffffff, P1 ;  /* 0xffffffff05057807 */ /* 0x000fe20000800000 */
[----:B--2---:R-:W-:Y:S06]  /*2690*/  RET.REL.NODEC R20 `(_Z7encryptyyiyPhPy) ;  /* 0xffffffd814587950 */ /* 0x004fec0003c3ffff */
.L_x_32:
[----:B------:R-:W-:-:S00]  /*26a0*/  BRA `(.L_x_32) ;  /* 0xfffffffc00fc7947 */ /* 0x000fc0000383ffff */
[----:B------:R-:W-:-:S00]  /*26b0*/  NOP ;  /* 0x0000000000007918 */ /* 0x000fc00000000000 */
        /* <DEDUP_REMOVED lines=12> */
.L_x_34:


//--------------------- .nv.global.init           --------------------------
	.section	.nv.global.init,"aw",@progbits
.nv.global.init:
	.type		$str,@object
	.size		$str,(.L_0 - $str)
$str:
        /*0000*/ 	.byte	0x45, 0x72, 0x72, 0x6f, 0x72, 0x20, 0x6f, 0x66, 0x20, 0x61, 0x72, 0x67, 0x75, 0x6d, 0x65, 0x6e
        /*0010*/ 	.byte	0x74, 0x73, 0x21, 0x0a, 0x00
.L_0:


//--------------------- .nv.shared.reserved.0     --------------------------
	.section	.nv.shared.reserved.0,"aw",@nobits
	.weak		__nv_reservedSMEM_offset_0_alias
	.size		__nv_reservedSMEM_offset_0_alias, 0, 64
	.other		__nv_reservedSMEM_offset_0_alias,@"STO_CUDA_RESERVED_SHARED STV_DEFAULT"
__nv_reservedSMEM_offset_0_alias:
	.zero		0
	.zero		64


//--------------------- .nv.constant0._Z7encryptyyiyPhPy --------------------------
	.section	.nv.constant0._Z7encryptyyiyPhPy,"a",@progbits
	.sectionflags	@""
	.align	4
.nv.constant0._Z7encryptyyiyPhPy:
	.zero		944


//--------------------- SYMBOLS --------------------------

	.type		.nv.reservedSmem.offset0,@object
	.size		.nv.reservedSmem.offset0,0x4
	.type		vprintf,@function
	.type		malloc,@function
	.type		free,@function
